	.target	sm_90a

	.elftype	@"ET_EXEC"


//--------------------- .note.nv.tkinfo           --------------------------
	.section	.note.nv.tkinfo,"",@"SHT_NOTE"
	.sectionflags	@"SHF_NOTE_NV_TKINFO"
	.tkinfo
        /*0018*/ 	.word	0x00000002
        /*0030*/ 	.string	""
        /*0030*/ 	.string	"ptxas"
        /*0030*/ 	.string	"Cuda compilation tools, release 13.0, V13.0.88"
        /*0030*/ 	.string	"Build cuda_13.0.r13.0/compiler.36424714_0"
        /*0030*/ 	.string	"-v  -suppress-debug-info  -lineinfo  -arch sm_90a "



//--------------------- .note.nv.cuinfo           --------------------------
	.section	.note.nv.cuinfo,"",@"SHT_NOTE"
	.sectionflags	@"SHF_NOTE_NV_CUINFO"
        /*0018*/ 	.short	0x0002
        /*001a*/ 	.short	0x005a
        /*001c*/ 	.short	0x0082
	.zero		2


//--------------------- .nv.info                  --------------------------
	.section	.nv.info,"",@"SHT_CUDA_INFO"
	.align	4


	//----- nvinfo : EIATTR_REGCOUNT
	.align		4
        /*0000*/ 	.byte	0x04, 0x2f
        /*0002*/ 	.short	(.L_1 - .L_0)
	.align		4
.L_0:
        /*0004*/ 	.word	index@(matmul_kernel)
        /*0008*/ 	.word	0x000000ff


	//----- nvinfo : EIATTR_FRAME_SIZE
	.align		4
.L_1:
        /*000c*/ 	.byte	0x04, 0x11
        /*000e*/ 	.short	(.L_3 - .L_2)
	.align		4
.L_2:
        /*0010*/ 	.word	index@(matmul_kernel)
        /*0014*/ 	.word	0x000002d0


	//----- nvinfo : EIATTR_MIN_STACK_SIZE
	.align		4
.L_3:
        /*0018*/ 	.byte	0x04, 0x12
        /*001a*/ 	.short	(.L_5 - .L_4)
	.align		4
.L_4:
        /*001c*/ 	.word	index@(matmul_kernel)
        /*0020*/ 	.word	0x000002d0
.L_5:


//--------------------- .nv.compat                --------------------------
	.section	.nv.compat,"",@"SHT_CUDA_COMPAT_INFO"
	.align	4
        /*0000*/ 	.byte	0x02, 0x09, 0x01, 0x00, 0x02, 0x02, 0x04, 0x00, 0x02, 0x05, 0x05, 0x00, 0x03, 0x07, 0x01, 0x01
        /*0010*/ 	.byte	0x02, 0x03, 0x00, 0x00, 0x02, 0x06, 0x01, 0x00, 0x04, 0x0b, 0x08, 0x00, 0x00, 0x00, 0x00, 0x00
        /*0020*/ 	.byte	0x00, 0x00, 0x00, 0x00


//--------------------- .nv.info.matmul_kernel    --------------------------
	.section	.nv.info.matmul_kernel,"",@"SHT_CUDA_INFO"
	.sectionflags	@""
	.align	4


	//----- nvinfo : EIATTR_CUDA_API_VERSION
	.align		4
        /*0000*/ 	.byte	0x04, 0x37
        /*0002*/ 	.short	(.L_7 - .L_6)
.L_6:
        /*0004*/ 	.word	0x00000082


	//----- nvinfo : EIATTR_KPARAM_INFO
	.align		4
.L_7:
        /*0008*/ 	.byte	0x04, 0x17
        /*000a*/ 	.short	(.L_9 - .L_8)
.L_8:
        /*000c*/ 	.word	0x00000000
        /*0010*/ 	.short	0x000d
        /*0012*/ 	.short	0x0048
        /*0014*/ 	.byte	0x00, 0xf4, 0x21, 0x00


	//----- nvinfo : EIATTR_KPARAM_INFO
	.align		4
.L_9:
        /*0018*/ 	.byte	0x04, 0x17
        /*001a*/ 	.short	(.L_11 - .L_10)
.L_10:
        /*001c*/ 	.word	0x00000000
        /*0020*/ 	.short	0x000c
        /*0022*/ 	.short	0x0040
        /*0024*/ 	.byte	0x00, 0xf4, 0x21, 0x00


	//----- nvinfo : EIATTR_KPARAM_INFO
	.align		4
.L_11:
        /*0028*/ 	.byte	0x04, 0x17
        /*002a*/ 	.short	(.L_13 - .L_12)
.L_12:
        /*002c*/ 	.word	0x00000000
        /*0030*/ 	.short	0x000b
        /*0032*/ 	.short	0x0038
        /*0034*/ 	.byte	0x00, 0xf0, 0x11, 0x00


	//----- nvinfo : EIATTR_KPARAM_INFO
	.align		4
.L_13:
        /*0038*/ 	.byte	0x04, 0x17
        /*003a*/ 	.short	(.L_15 - .L_14)
.L_14:
        /*003c*/ 	.word	0x00000000
        /*0040*/ 	.short	0x000a
        /*0042*/ 	.short	0x0034
        /*0044*/ 	.byte	0x00, 0xf0, 0x11, 0x00


	//----- nvinfo : EIATTR_KPARAM_INFO
	.align		4
.L_15:
        /*0048*/ 	.byte	0x04, 0x17
        /*004a*/ 	.short	(.L_17 - .L_16)
.L_16:
        /*004c*/ 	.word	0x00000000
        /*0050*/ 	.short	0x0009
        /*0052*/ 	.short	0x0030
        /*0054*/ 	.byte	0x00, 0xf0, 0x11, 0x00


	//----- nvinfo : EIATTR_KPARAM_INFO
	.align		4
.L_17:
        /*0058*/ 	.byte	0x04, 0x17
        /*005a*/ 	.short	(.L_19 - .L_18)
.L_18:
        /*005c*/ 	.word	0x00000000
        /*0060*/ 	.short	0x0008
        /*0062*/ 	.short	0x002c
        /*0064*/ 	.byte	0x00, 0xf0, 0x11, 0x00


	//----- nvinfo : EIATTR_KPARAM_INFO
	.align		4
.L_19:
        /*0068*/ 	.byte	0x04, 0x17
        /*006a*/ 	.short	(.L_21 - .L_20)
.L_20:
        /*006c*/ 	.word	0x00000000
        /*0070*/ 	.short	0x0007
        /*0072*/ 	.short	0x0028
        /*0074*/ 	.byte	0x00, 0xf0, 0x11, 0x00


	//----- nvinfo : EIATTR_KPARAM_INFO
	.align		4
.L_21:
        /*0078*/ 	.byte	0x04, 0x17
        /*007a*/ 	.short	(.L_23 - .L_22)
.L_22:
        /*007c*/ 	.word	0x00000000
        /*0080*/ 	.short	0x0006
        /*0082*/ 	.short	0x0024
        /*0084*/ 	.byte	0x00, 0xf0, 0x11, 0x00


	//----- nvinfo : EIATTR_KPARAM_INFO
	.align		4
.L_23:
        /*0088*/ 	.byte	0x04, 0x17
        /*008a*/ 	.short	(.L_25 - .L_24)
.L_24:
        /*008c*/ 	.word	0x00000000
        /*0090*/ 	.short	0x0005
        /*0092*/ 	.short	0x0020
        /*0094*/ 	.byte	0x00, 0xf0, 0x11, 0x00


	//----- nvinfo : EIATTR_KPARAM_INFO
	.align		4
.L_25:
        /*0098*/ 	.byte	0x04, 0x17
        /*009a*/ 	.short	(.L_27 - .L_26)
.L_26:
        /*009c*/ 	.word	0x00000000
        /*00a0*/ 	.short	0x0004
        /*00a2*/ 	.short	0x001c
        /*00a4*/ 	.byte	0x00, 0xf0, 0x11, 0x00


	//----- nvinfo : EIATTR_KPARAM_INFO
	.align		4
.L_27:
        /*00a8*/ 	.byte	0x04, 0x17
        /*00aa*/ 	.short	(.L_29 - .L_28)
.L_28:
        /*00ac*/ 	.word	0x00000000
        /*00b0*/ 	.short	0x0003
        /*00b2*/ 	.short	0x0018
        /*00b4*/ 	.byte	0x00, 0xf0, 0x11, 0x00


	//----- nvinfo : EIATTR_KPARAM_INFO
	.align		4
.L_29:
        /*00b8*/ 	.byte	0x04, 0x17
        /*00ba*/ 	.short	(.L_31 - .L_30)
.L_30:
        /*00bc*/ 	.word	0x00000000
        /*00c0*/ 	.short	0x0002
        /*00c2*/ 	.short	0x0010
        /*00c4*/ 	.byte	0x00, 0xf4, 0x21, 0x00


	//----- nvinfo : EIATTR_KPARAM_INFO
	.align		4
.L_31:
        /*00c8*/ 	.byte	0x04, 0x17
        /*00ca*/ 	.short	(.L_33 - .L_32)
.L_32:
        /*00cc*/ 	.word	0x00000000
        /*00d0*/ 	.short	0x0001
        /*00d2*/ 	.short	0x0008
        /*00d4*/ 	.byte	0x00, 0xf4, 0x21, 0x00


	//----- nvinfo : EIATTR_KPARAM_INFO
	.align		4
.L_33:
        /*00d8*/ 	.byte	0x04, 0x17
        /*00da*/ 	.short	(.L_35 - .L_34)
.L_34:
        /*00dc*/ 	.word	0x00000000
        /*00e0*/ 	.short	0x0000
        /*00e2*/ 	.short	0x0000
        /*00e4*/ 	.byte	0x00, 0xf4, 0x21, 0x00


	//----- nvinfo : EIATTR_EXPLICIT_CLUSTER
	.align		4
.L_35:
        /*00e8*/ 	.byte	0x01, 0x3e
	.zero		2


	//----- nvinfo : EIATTR_CTA_PER_CLUSTER
	.align		4
        /*00ec*/ 	.byte	0x04, 0x3d
        /*00ee*/ 	.short	(.L_37 - .L_36)
.L_36:
        /*00f0*/ 	.word	0x00000002
        /*00f4*/ 	.word	0x00000001
        /*00f8*/ 	.word	0x00000001


	//----- nvinfo : EIATTR_SPARSE_MMA_MASK
	.align		4
.L_37:
        /*00fc*/ 	.byte	0x03, 0x50
        /*00fe*/ 	.short	0x0000


	//----- nvinfo : EIATTR_MAXREG_COUNT
	.align		4
        /*0100*/ 	.byte	0x03, 0x1b
        /*0102*/ 	.short	0x00ff


	//----- nvinfo : EIATTR_NUM_BARRIERS
	.align		4
        /*0104*/ 	.byte	0x02, 0x4c
        /*0106*/ 	.byte	0x01
	.zero		1


	//----- nvinfo : EIATTR_ANNOTATIONS
	.align		4
        /*0108*/ 	.byte	0x04, 0x55
        /*010a*/ 	.short	(.L_39 - .L_38)


	//   ....[0]....
.L_38:
        /*010c*/ 	.word	0x00000001
        /*0110*/ 	.byte	0x80, 0x07, 0x00, 0x00, 0x01, 0x00, 0x00, 0x00, 0xd0, 0x41, 0x00, 0x00, 0x01, 0x00, 0x00, 0x00
        /* <DEDUP_REMOVED lines=251> */
        /*10d0*/ 	.byte	0xd0, 0xb3, 0x00, 0x00


	//----- nvinfo : EIATTR_MERCURY_ISA_VERSION
	.align		4
.L_39:
        /*10d4*/ 	.byte	0x03, 0x5f
        /*10d6*/ 	.short	0x0101


	//----- nvinfo : EIATTR_EXIT_INSTR_OFFSETS
	.align		4
        /*10d8*/ 	.byte	0x04, 0x1c
        /*10da*/ 	.short	(.L_41 - .L_40)


	//   ....[0]....
.L_40:
        /*10dc*/ 	.word	0x0000f790


	//   ....[1]....
        /*10e0*/ 	.word	0x0000f7c0


	//----- nvinfo : EIATTR_REQNTID
	.align		4
.L_41:
        /*10e4*/ 	.byte	0x04, 0x10
        /*10e6*/ 	.short	(.L_43 - .L_42)
.L_42:
        /*10e8*/ 	.word	0x00000080
        /*10ec*/ 	.word	0x00000001
        /*10f0*/ 	.word	0x00000001


	//----- nvinfo : EIATTR_CBANK_PARAM_SIZE
	.align		4
.L_43:
        /*10f4*/ 	.byte	0x03, 0x19
        /*10f6*/ 	.short	0x0050


	//----- nvinfo : EIATTR_PARAM_CBANK
	.align		4
        /*10f8*/ 	.byte	0x04, 0x0a
        /*10fa*/ 	.short	(.L_45 - .L_44)
	.align		4
.L_44:
        /*10fc*/ 	.word	index@(.nv.constant0.matmul_kernel)
        /*1100*/ 	.short	0x0210
        /*1102*/ 	.short	0x0050


	//----- nvinfo : EIATTR_SW_WAR
	.align		4
.L_45:
        /*1104*/ 	.byte	0x04, 0x36
        /*1106*/ 	.short	(.L_47 - .L_46)
.L_46:
        /*1108*/ 	.word	0x00000008
.L_47:


//--------------------- .nv.callgraph             --------------------------
	.section	.nv.callgraph,"",@"SHT_CUDA_CALLGRAPH"
	.align	4
	.sectionentsize	8
	.align		4
        /*0000*/ 	.word	0x00000000
	.align		4
        /*0004*/ 	.word	0xffffffff
	.align		4
        /*0008*/ 	.word	0x00000000
	.align		4
        /*000c*/ 	.word	0xfffffffe
	.align		4
        /*0010*/ 	.word	0x00000000
	.align		4
        /*0014*/ 	.word	0xfffffffd
	.align		4
        /*0018*/ 	.word	0x00000000
	.align		4
        /*001c*/ 	.word	0xfffffffc


//--------------------- .text.matmul_kernel       --------------------------
	.section	.text.matmul_kernel,"ax",@progbits
	.align	128
        .global         matmul_kernel
        .type           matmul_kernel,@function
        .size           matmul_kernel,(.L_x_3 - matmul_kernel)
        .other          matmul_kernel,@"STO_CUDA_ENTRY STV_DEFAULT"
matmul_kernel:
.text.matmul_kernel:
[----:B------:R-:W0:Y:S08]  /*0000*/  LDC R1, c[0x0][0x28] ;  /* 0x00000a00ff017b82 */ /* 0x000e300000000800 */
[----:B------:R-:W1:Y:S01]  /*0010*/  LDC.64 R52, c[0x0][0x228] ;  /* 0x00008a00ff347b82 */ /* 0x000e620000000a00 */
[----:B------:R-:W2:Y:S01]  /*0020*/  S2R R152, SR_TID.X ;  /* 0x0000000000987919 */ /* 0x000ea20000002100 */
[----:B0-----:R-:W-:Y:S01]  /*0030*/  VIADD R1, R1, 0xfffffd30 ;  /* 0xfffffd3001017836 */ /* 0x001fe20000000000 */
[----:B------:R-:W-:Y:S01]  /*0040*/  UMOV UR8, 0x400 ;  /* 0x0000040000087882 */ /* 0x000fe20000000000 */
[----:B------:R-:W-:Y:S01]  /*0050*/  ULDC.64 UR16, c[0x0][0x208] ;  /* 0x0000820000107ab9 */ /* 0x000fe20000000a00 */
[----:B------:R-:W-:-:S02]  /*0060*/  CS2R R24, SRZ ;  /* 0x0000000000187805 */ /* 0x000fc4000001ff00 */
[----:B------:R-:W-:Y:S02]  /*0070*/  CS2R R26, SRZ ;  /* 0x00000000001a7805 */ /* 0x000fe4000001ff00 */
[----:B------:R-:W-:Y:S01]  /*0080*/  CS2R R28, SRZ ;  /* 0x00000000001c7805 */ /* 0x000fe2000001ff00 */
[----:B------:R-:W0:Y:S01]  /*0090*/  S2UR UR4, SR_CTAID.X ;  /* 0x00000000000479c3 */ /* 0x000e220000002500 */
[----:B------:R-:W-:Y:S02]  /*00a0*/  CS2R R30, SRZ ;  /* 0x00000000001e7805 */ /* 0x000fe4000001ff00 */
[----:B------:R-:W-:Y:S02]  /*00b0*/  CS2R R32, SRZ ;  /* 0x0000000000207805 */ /* 0x000fe4000001ff00 */
[----:B------:R-:W-:Y:S02]  /*00c0*/  CS2R R34, SRZ ;  /* 0x0000000000227805 */ /* 0x000fe4000001ff00 */
[----:B------:R-:W-:-:S02]  /*00d0*/  CS2R R36, SRZ ;  /* 0x0000000000247805 */ /* 0x000fc4000001ff00 */
[----:B------:R-:W-:Y:S02]  /*00e0*/  CS2R R38, SRZ ;  /* 0x0000000000267805 */ /* 0x000fe4000001ff00 */
[----:B------:R-:W-:Y:S02]  /*00f0*/  CS2R R40, SRZ ;  /* 0x0000000000287805 */ /* 0x000fe4000001ff00 */
[----:B------:R-:W-:Y:S01]  /*0100*/  CS2R R42, SRZ ;  /* 0x00000000002a7805 */ /* 0x000fe2000001ff00 */
[----:B------:R-:W3:Y:S01]  /*0110*/  S2UR UR6, SR_CgaCtaId ;  /* 0x00000000000679c3 */ /* 0x000ee20000008800 */
[----:B------:R-:W-:Y:S02]  /*0120*/  CS2R R44, SRZ ;  /* 0x00000000002c7805 */ /* 0x000fe4000001ff00 */
[----:B------:R-:W-:Y:S02]  /*0130*/  CS2R R46, SRZ ;  /* 0x00000000002e7805 */ /* 0x000fe4000001ff00 */
[----:B------:R-:W-:-:S02]  /*0140*/  CS2R R48, SRZ ;  /* 0x0000000000307805 */ /* 0x000fc4000001ff00 */
[----:B------:R-:W-:Y:S02]  /*0150*/  CS2R R50, SRZ ;  /* 0x0000000000327805 */ /* 0x000fe4000001ff00 */
[----:B------:R-:W-:Y:S02]  /*0160*/  CS2R R120, SRZ ;  /* 0x0000000000787805 */ /* 0x000fe4000001ff00 */
[----:B------:R-:W-:Y:S02]  /*0170*/  CS2R R122, SRZ ;  /* 0x00000000007a7805 */ /* 0x000fe4000001ff00 */
[----:B------:R-:W-:Y:S01]  /*0180*/  CS2R R124, SRZ ;  /* 0x00000000007c7805 */ /* 0x000fe2000001ff00 */
[----:B-1----:R-:W-:Y:S01]  /*0190*/  VIADD R0, R53, 0x7f ;  /* 0x0000007f35007836 */ /* 0x002fe20000000000 */
[----:B------:R-:W1:Y:S01]  /*01a0*/  LDC R15, c[0x0][0x230] ;  /* 0x00008c00ff0f7b82 */ /* 0x000e620000000800 */
[----:B------:R-:W-:Y:S02]  /*01b0*/  CS2R R126, SRZ ;  /* 0x00000000007e7805 */ /* 0x000fe4000001ff00 */
[----:B------:R-:W-:-:S02]  /*01c0*/  CS2R R128, SRZ ;  /* 0x0000000000807805 */ /* 0x000fc4000001ff00 */
[----:B------:R-:W-:Y:S02]  /*01d0*/  CS2R R130, SRZ ;  /* 0x0000000000827805 */ /* 0x000fe4000001ff00 */
[----:B------:R-:W-:Y:S02]  /*01e0*/  SHF.R.S32.HI R3, RZ, 0x1f, R0 ;  /* 0x0000001fff037819 */ /* 0x000fe40000011400 */
[----:B------:R-:W-:Y:S02]  /*01f0*/  CS2R R64, SRZ ;  /* 0x0000000000407805 */ /* 0x000fe4000001ff00 */
[----:B------:R-:W-:Y:S02]  /*0200*/  CS2R R66, SRZ ;  /* 0x0000000000427805 */ /* 0x000fe4000001ff00 */
[----:B0-----:R-:W-:Y:S01]  /*0210*/  I2FP.F32.U32 R5, UR4 ;  /* 0x0000000400057c45 */ /* 0x001fe20008201000 */
[----:B------:R-:W-:Y:S01]  /*0220*/  ULDC UR4, c[0x0][0x150] ;  /* 0x0000540000047ab9 */ /* 0x000fe20000000800 */
[----:B------:R-:W-:-:S02]  /*0230*/  LEA.HI R3, R3, R0, RZ, 0x7 ;  /* 0x0000000003037211 */ /* 0x000fc400078f38ff */
[----:B------:R-:W-:Y:S02]  /*0240*/  CS2R R68, SRZ ;  /* 0x0000000000447805 */ /* 0x000fe4000001ff00 */
[----:B------:R-:W-:Y:S01]  /*0250*/  CS2R R70, SRZ ;  /* 0x0000000000467805 */ /* 0x000fe2000001ff00 */
[----:B------:R-:W-:Y:S01]  /*0260*/  FMUL R5, R5, UR4 ;  /* 0x0000000405057c20 */ /* 0x000fe20008400000 */
[----:B------:R-:W-:Y:S02]  /*0270*/  SHF.R.S32.HI R3, RZ, 0x7, R3 ;  /* 0x00000007ff037819 */ /* 0x000fe40000011403 */
[----:B------:R-:W-:Y:S01]  /*0280*/  CS2R R72, SRZ ;  /* 0x0000000000487805 */ /* 0x000fe2000001ff00 */
[----:B---3--:R-:W-:Y:S01]  /*0290*/  USHF.L.U32 UR5, UR6, 0x7, URZ ;  /* 0x0000000706057899 */ /* 0x008fe2000800063f */
[----:B------:R-:W-:Y:S01]  /*02a0*/  CS2R R74, SRZ ;  /* 0x00000000004a7805 */ /* 0x000fe2000001ff00 */
[----:B------:R-:W-:Y:S01]  /*02b0*/  ULEA UR8, UR6, UR8, 0x18 ;  /* 0x0000000806087291 */ /* 0x000fe2000f8ec03f */
[----:B------:R-:W-:Y:S01]  /*02c0*/  IMAD.SHL.U32 R4, R3, 0x8, RZ ;  /* 0x0000000803047824 */ /* 0x000fe200078e00ff */
[----:B------:R-:W0:Y:S01]  /*02d0*/  F2I.U32.TRUNC.NTZ R5, R5 ;  /* 0x0000000500057305 */ /* 0x000e22000020f000 */
[----:B------:R-:W-:Y:S01]  /*02e0*/  ULOP3.LUT UR5, UR5, 0x80, URZ, 0xc0, !UPT ;  /* 0x0000008005057892 */ /* 0x000fe2000f8ec03f */
[----:B------:R-:W-:-:S02]  /*02f0*/  CS2R R76, SRZ ;  /* 0x00000000004c7805 */ /* 0x000fc4000001ff00 */
[----:B------:R-:W-:Y:S02]  /*0300*/  CS2R R78, SRZ ;  /* 0x00000000004e7805 */ /* 0x000fe4000001ff00 */
[----:B------:R-:W-:Y:S01]  /*0310*/  IABS R7, R4 ;  /* 0x0000000400077213 */ /* 0x000fe20000000000 */
[----:B-1----:R-:W-:Y:S01]  /*0320*/  VIADD R15, R15, 0x3f ;  /* 0x0000003f0f0f7836 */ /* 0x002fe20000000000 */
[----:B------:R-:W-:Y:S02]  /*0330*/  CS2R R80, SRZ ;  /* 0x0000000000507805 */ /* 0x000fe4000001ff00 */
[----:B------:R-:W-:Y:S01]  /*0340*/  CS2R R82, SRZ ;  /* 0x0000000000527805 */ /* 0x000fe2000001ff00 */
[----:B------:R-:W1:Y:S01]  /*0350*/  I2F.RP R0, R7 ;  /* 0x0000000700007306 */ /* 0x000e620000209400 */
[----:B------:R-:W-:Y:S02]  /*0360*/  CS2R R84, SRZ ;  /* 0x0000000000547805 */ /* 0x000fe4000001ff00 */
[----:B------:R-:W-:-:S02]  /*0370*/  CS2R R86, SRZ ;  /* 0x0000000000567805 */ /* 0x000fc4000001ff00 */
[----:B0-----:R-:W-:-:S03]  /*0380*/  IABS R11, R5 ;  /* 0x00000005000b7213 */ /* 0x001fc60000000000 */
[----:B-1----:R-:W0:Y:S02]  /*0390*/  MUFU.RCP R0, R0 ;  /* 0x0000000000007308 */ /* 0x002e240000001000 */
[----:B0-----:R-:W-:Y:S01]  /*03a0*/  VIADD R2, R0, 0xffffffe ;  /* 0x0ffffffe00027836 */ /* 0x001fe20000000000 */
[----:B------:R-:W-:-:S05]  /*03b0*/  IABS R0, R4 ;  /* 0x0000000400007213 */ /* 0x000fca0000000000 */
[----:B------:R0:W1:Y:S01]  /*03c0*/  F2I.FTZ.U32.TRUNC.NTZ R3, R2 ;  /* 0x0000000200037305 */ /* 0x000062000021f000 */
[----:B------:R-:W-:Y:S02]  /*03d0*/  IMAD.MOV R0, RZ, RZ, -R0 ;  /* 0x000000ffff007224 */ /* 0x000fe400078e0a00 */
[----:B0-----:R-:W-:Y:S02]  /*03e0*/  IMAD.MOV.U32 R2, RZ, RZ, RZ ;  /* 0x000000ffff027224 */ /* 0x001fe400078e00ff */
[----:B-1----:R-:W-:-:S04]  /*03f0*/  IMAD.MOV R6, RZ, RZ, -R3 ;  /* 0x000000ffff067224 */ /* 0x002fc800078e0a03 */
[----:B------:R-:W-:-:S04]  /*0400*/  IMAD R9, R6, R7, RZ ;  /* 0x0000000706097224 */ /* 0x000fc800078e02ff */
[----:B------:R-:W-:-:S06]  /*0410*/  IMAD.HI.U32 R2, R3, R9, R2 ;  /* 0x0000000903027227 */ /* 0x000fcc00078e0002 */
[----:B------:R-:W-:-:S04]  /*0420*/  IMAD.HI.U32 R2, R2, R11, RZ ;  /* 0x0000000b02027227 */ /* 0x000fc800078e00ff */
[----:B------:R-:W-:-:S05]  /*0430*/  IMAD R0, R2, R0, R11 ;  /* 0x0000000002007224 */ /* 0x000fca00078e020b */
[----:B------:R-:W-:-:S13]  /*0440*/  ISETP.GT.U32.AND P1, PT, R7, R0, PT ;  /* 0x000000000700720c */ /* 0x000fda0003f24070 */
[----:B------:R-:W-:Y:S02]  /*0450*/  @!P1 IMAD.IADD R0, R0, 0x1, -R7 ;  /* 0x0000000100009824 */ /* 0x000fe400078e0a07 */
[----:B------:R-:W-:Y:S01]  /*0460*/  @!P1 VIADD R2, R2, 0x1 ;  /* 0x0000000102029836 */ /* 0x000fe20000000000 */
[----:B------:R-:W-:Y:S02]  /*0470*/  ISETP.NE.AND P1, PT, R4, RZ, PT ;  /* 0x000000ff0400720c */ /* 0x000fe40003f25270 */
[----:B------:R-:W-:Y:S02]  /*0480*/  ISETP.GE.U32.AND P0, PT, R0, R7, PT ;  /* 0x000000070000720c */ /* 0x000fe40003f06070 */
[----:B------:R-:W-:-:S04]  /*0490*/  LOP3.LUT R0, R5, R4, RZ, 0x3c, !PT ;  /* 0x0000000405007212 */ /* 0x000fc800078e3cff */
[----:B------:R-:W-:Y:S01]  /*04a0*/  ISETP.GE.AND P2, PT, R0, RZ, PT ;  /* 0x000000ff0000720c */ /* 0x000fe20003f46270 */
[----:B------:R-:W-:-:S05]  /*04b0*/  VIADD R0, R52, 0xff ;  /* 0x000000ff34007836 */ /* 0x000fca0000000000 */
[----:B------:R-:W-:Y:S01]  /*04c0*/  SHF.R.S32.HI R3, RZ, 0x1f, R0 ;  /* 0x0000001fff037819 */ /* 0x000fe20000011400 */
[----:B------:R-:W-:-:S03]  /*04d0*/  @P0 VIADD R2, R2, 0x1 ;  /* 0x0000000102020836 */ /* 0x000fc60000000000 */
[----:B------:R-:W-:-:S03]  /*04e0*/  LEA.HI R3, R3, R0, RZ, 0x8 ;  /* 0x0000000003037211 */ /* 0x000fc600078f40ff */
[----:B------:R-:W-:Y:S01]  /*04f0*/  @!P2 IMAD.MOV R2, RZ, RZ, -R2 ;  /* 0x000000ffff02a224 */ /* 0x000fe200078e0a02 */
[----:B------:R-:W-:-:S05]  /*0500*/  @!P1 LOP3.LUT R2, RZ, R4, RZ, 0x33, !PT ;  /* 0x00000004ff029212 */ /* 0x000fca00078e33ff */
[----:B------:R-:W-:Y:S02]  /*0510*/  IMAD.SHL.U32 R6, R2, 0x8, RZ ;  /* 0x0000000802067824 */ /* 0x000fe400078e00ff */
[----:B------:R-:W-:-:S03]  /*0520*/  IMAD.MOV R2, RZ, RZ, -R2 ;  /* 0x000000ffff027224 */ /* 0x000fc600078e0a02 */
[----:B------:R-:W-:Y:S01]  /*0530*/  LEA.HI.SX32 R3, R3, -R6, 0x18 ;  /* 0x8000000603037211 */ /* 0x000fe200078fc2ff */
[----:B------:R-:W-:-:S03]  /*0540*/  IMAD R4, R4, R2, R5 ;  /* 0x0000000204047224 */ /* 0x000fc600078e0205 */
[----:B------:R-:W-:Y:S02]  /*0550*/  VIMNMX R11, R3, 0x8, PT ;  /* 0x00000008030b7848 */ /* 0x000fe40003fe0100 */
[----:B------:R-:W-:Y:S02]  /*0560*/  IABS R9, R4 ;  /* 0x0000000400097213 */ /* 0x000fe40000000000 */
[----:B------:R-:W-:-:S04]  /*0570*/  IABS R7, R11 ;  /* 0x0000000b00077213 */ /* 0x000fc80000000000 */
[----:B------:R-:W0:Y:S08]  /*0580*/  I2F.RP R0, R7 ;  /* 0x0000000700007306 */ /* 0x000e300000209400 */
[----:B0-----:R-:W0:Y:S02]  /*0590*/  MUFU.RCP R0, R0 ;  /* 0x0000000000007308 */ /* 0x001e240000001000 */
[----:B0-----:R-:W-:-:S06]  /*05a0*/  VIADD R3, R0, 0xffffffe ;  /* 0x0ffffffe00037836 */ /* 0x001fcc0000000000 */
[----:B------:R-:W0:Y:S02]  /*05b0*/  F2I.FTZ.U32.TRUNC.NTZ R3, R3 ;  /* 0x0000000300037305 */ /* 0x000e24000021f000 */
[----:B0-----:R-:W-:-:S04]  /*05c0*/  IMAD.MOV R8, RZ, RZ, -R3 ;  /* 0x000000ffff087224 */ /* 0x001fc800078e0a03 */
[----:B------:R-:W-:Y:S01]  /*05d0*/  IMAD.MOV.U32 R2, RZ, RZ, R8 ;  /* 0x000000ffff027224 */ /* 0x000fe200078e0008 */
[----:B------:R-:W-:-:S03]  /*05e0*/  IABS R8, R11 ;  /* 0x0000000b00087213 */ /* 0x000fc60000000000 */
[----:B------:R-:W-:Y:S02]  /*05f0*/  IMAD R5, R2, R7, RZ ;  /* 0x0000000702057224 */ /* 0x000fe400078e02ff */
[----:B------:R-:W-:Y:S02]  /*0600*/  IMAD.MOV.U32 R2, RZ, RZ, RZ ;  /* 0x000000ffff027224 */ /* 0x000fe400078e00ff */
[----:B------:R-:W-:Y:S02]  /*0610*/  IMAD.MOV R0, RZ, RZ, -R8 ;  /* 0x000000ffff007224 */ /* 0x000fe400078e0a08 */
[----:B------:R-:W-:Y:S01]  /*0620*/  IMAD.HI.U32 R2, R3, R5, R2 ;  /* 0x0000000503027227 */ /* 0x000fe200078e0002 */
[----:B--2---:R-:W-:-:S05]  /*0630*/  LOP3.LUT R3, R152, 0x7f, RZ, 0xc0, !PT ;  /* 0x0000007f98037812 */ /* 0x004fca00078ec0ff */
        /* <DEDUP_REMOVED lines=8> */
[----:B------:R-:W-:-:S07]  /*06c0*/  ISETP.GE.AND P2, PT, R0, RZ, PT ;  /* 0x000000ff0000720c */ /* 0x000fce0003f46270 */
[----:B------:R-:W-:Y:S01]  /*06d0*/  @P0 VIADD R2, R2, 0x1 ;  /* 0x0000000102020836 */ /* 0x000fe20000000000 */
[----:B------:R-:W-:-:S05]  /*06e0*/  ISETP.GE.AND P0, PT, R15, 0x40, PT ;  /* 0x000000400f00780c */ /* 0x000fca0003f06270 */
[----:B------:R-:W-:Y:S01]  /*06f0*/  @!P2 IMAD.MOV R2, RZ, RZ, -R2 ;  /* 0x000000ffff02a224 */ /* 0x000fe200078e0a02 */
[----:B------:R-:W-:-:S05]  /*0700*/  @!P1 LOP3.LUT R2, RZ, R11, RZ, 0x33, !PT ;  /* 0x0000000bff029212 */ /* 0x000fca00078e33ff */
[----:B------:R-:W-:-:S04]  /*0710*/  IMAD.MOV R0, RZ, RZ, -R2 ;  /* 0x000000ffff007224 */ /* 0x000fc800078e0a02 */
[----:B------:R-:W-:-:S04]  /*0720*/  IMAD R0, R11, R0, R4 ;  /* 0x000000000b007224 */ /* 0x000fc800078e0204 */
[----:B------:R-:W-:-:S05]  /*0730*/  IMAD.IADD R0, R6, 0x1, R0 ;  /* 0x0000000106007824 */ /* 0x000fca00078e0200 */
[----:B------:R-:W-:Y:S01]  /*0740*/  R2UR UR4, R0 ;  /* 0x00000000000472ca */ /* 0x000fe200000e0000 */
[----:B------:R-:W-:-:S12]  /*0750*/  IMAD.SHL.U32 R0, R2, 0x80, RZ ;  /* 0x0000008002007824 */ /* 0x000fd800078e00ff */
[----:B------:R-:W-:-:S06]  /*0760*/  ULEA UR4, UR4, UR5, 0x8 ;  /* 0x0000000504047291 */ /* 0x000fcc000f8e403f */
[----:B------:R-:W-:-:S05]  /*0770*/  VIADD R16, R3, UR4 ;  /* 0x0000000403107c36 */ /* 0x000fca0008000000 */
[----:B------:R0:W-:Y:S01]  /*0780*/  STL [R1+0x1d4], R16 ;  /* 0x0001d41001007387 */ /* 0x0001e20000100800 */
[----:B------:R-:W-:Y:S05]  /*0790*/  @!P0 BRA `(.L_x_0) ;  /* 0x000000ac00008947 */ /* 0x000fea0003800000 */
[----:B------:R-:W-:Y:S01]  /*07a0*/  IABS R11, R52 ;  /* 0x00000034000b7213 */ /* 0x000fe20000000000 */
[----:B------:R-:W-:Y:S01]  /*07b0*/  ULDC UR4, c[0x0][0x234] ;  /* 0x00008d0000047ab9 */ /* 0x000fe20000000800 */
[----:B------:R-:W-:Y:S01]  /*07c0*/  IABS R3, R53 ;  /* 0x0000003500037213 */ /* 0x000fe20000000000 */
[----:B------:R-:W-:Y:S01]  /*07d0*/  ULDC.64 UR6, c[0x0][0x210] ;  /* 0x0000840000067ab9 */ /* 0x000fe20000000a00 */
[----:B------:R-:W1:Y:S01]  /*07e0*/  I2F.RP R2, R11 ;  /* 0x0000000b00027306 */ /* 0x000e620000209400 */
[----:B------:R-:W-:Y:S01]  /*07f0*/  ISETP.GE.AND P1, PT, R16, RZ, PT ;  /* 0x000000ff1000720c */ /* 0x000fe20003f26270 */
[----:B------:R-:W-:Y:S01]  /*0800*/  USHF.R.U32.HI UR12, URZ, 0x4, UR8 ;  /* 0x000000043f0c7899 */ /* 0x000fe20008011608 */
[----:B------:R-:W-:Y:S01]  /*0810*/  LOP3.LUT R251, R152, 0x3f, RZ, 0xc0, !PT ;  /* 0x0000003f98fb7812 */ /* 0x000fe200078ec0ff */
[----:B------:R-:W-:Y:S01]  /*0820*/  ULDC UR9, c[0x0][0x23c] ;  /* 0x00008f0000097ab9 */ /* 0x000fe20000000800 */
[----:B------:R-:W-:Y:S01]  /*0830*/  UMOV UR5, URZ ;  /* 0x0000003f00057c82 */ /* 0x000fe20008000000 */
[----:B------:R-:W-:Y:S01]  /*0840*/  USGXT.U32 UR12, UR12, 0xe ;  /* 0x0000000e0c0c789a */ /* 0x000fe20008000000 */
[----:B------:R-:W-:Y:S01]  /*0850*/  CS2R R102, SRZ ;  /* 0x0000000000667805 */ /* 0x000fe2000001ff00 */
[----:B------:R-:W2:Y:S01]  /*0860*/  I2F.RP R8, R3 ;  /* 0x0000000300087306 */ /* 0x000ea20000209400 */
[----:B------:R-:W-:Y:S01]  /*0870*/  IMAD R251, R251, UR9, RZ ;  /* 0x00000009fbfb7c24 */ /* 0x000fe2000f8e02ff */
[----:B------:R-:W-:Y:S01]  /*0880*/  ULDC UR11, c[0x0][0x230] ;  /* 0x00008c00000b7ab9 */ /* 0x000fe20000000800 */
[----:B------:R-:W-:-:S02]  /*0890*/  CS2R R104, SRZ ;  /* 0x0000000000687805 */ /* 0x000fc4000001ff00 */
[----:B------:R-:W-:Y:S02]  /*08a0*/  CS2R R106, SRZ ;  /* 0x00000000006a7805 */ /* 0x000fe4000001ff00 */
[----:B------:R-:W-:Y:S02]  /*08b0*/  CS2R R108, SRZ ;  /* 0x00000000006c7805 */ /* 0x000fe4000001ff00 */
[----:B------:R-:W-:Y:S02]  /*08c0*/  SHF.R.S32.HI R252, RZ, 0x1f, R251 ;  /* 0x0000001ffffc7819 */ /* 0x000fe400000114fb */
[----:B------:R-:W-:Y:S01]  /*08d0*/  CS2R R110, SRZ ;  /* 0x00000000006e7805 */ /* 0x000fe2000001ff00 */
[----:B-1----:R-:W1:Y:S01]  /*08e0*/  MUFU.RCP R2, R2 ;  /* 0x0000000200027308 */ /* 0x002e620000001000 */
[----:B------:R-:W-:Y:S02]  /*08f0*/  CS2R R112, SRZ ;  /* 0x0000000000707805 */ /* 0x000fe4000001ff00 */
[----:B------:R-:W-:-:S02]  /*0900*/  SHF.L.U64.HI R252, R251, 0x1, R252 ;  /* 0x00000001fbfc7819 */ /* 0x000fc400000102fc */
[----:B------:R-:W-:Y:S02]  /*0910*/  CS2R R114, SRZ ;  /* 0x0000000000727805 */ /* 0x000fe4000001ff00 */
[----:B------:R-:W-:Y:S02]  /*0920*/  CS2R R116, SRZ ;  /* 0x0000000000747805 */ /* 0x000fe4000001ff00 */
[----:B------:R-:W-:Y:S02]  /*0930*/  CS2R R118, SRZ ;  /* 0x0000000000767805 */ /* 0x000fe4000001ff00 */
[----:B------:R-:W-:Y:S02]  /*0940*/  CS2R R120, SRZ ;  /* 0x0000000000787805 */ /* 0x000fe4000001ff00 */
[----:B------:R-:W-:Y:S01]  /*0950*/  CS2R R122, SRZ ;  /* 0x00000000007a7805 */ /* 0x000fe2000001ff00 */
[----:B--2---:R-:W2:Y:S01]  /*0960*/  MUFU.RCP R8, R8 ;  /* 0x0000000800087308 */ /* 0x004ea20000001000 */
[----:B------:R-:W-:-:S02]  /*0970*/  CS2R R124, SRZ ;  /* 0x00000000007c7805 */ /* 0x000fc4000001ff00 */
[----:B------:R-:W-:Y:S02]  /*0980*/  CS2R R126, SRZ ;  /* 0x00000000007e7805 */ /* 0x000fe4000001ff00 */
[----:B------:R-:W-:Y:S02]  /*0990*/  CS2R R128, SRZ ;  /* 0x0000000000807805 */ /* 0x000fe4000001ff00 */
[----:B------:R-:W-:Y:S02]  /*09a0*/  CS2R R130, SRZ ;  /* 0x0000000000827805 */ /* 0x000fe4000001ff00 */
[----:B------:R-:W-:Y:S02]  /*09b0*/  CS2R R132, SRZ ;  /* 0x0000000000847805 */ /* 0x000fe4000001ff00 */
[----:B------:R-:W-:Y:S02]  /*09c0*/  CS2R R134, SRZ ;  /* 0x0000000000867805 */ /* 0x000fe4000001ff00 */
[----:B------:R-:W-:-:S02]  /*09d0*/  CS2R R136, SRZ ;  /* 0x0000000000887805 */ /* 0x000fc4000001ff00 */
[----:B------:R-:W-:Y:S01]  /*09e0*/  CS2R R138, SRZ ;  /* 0x00000000008a7805 */ /* 0x000fe2000001ff00 */
[----:B-1----:R-:W-:Y:S01]  /*09f0*/  VIADD R4, R2, 0xffffffe ;  /* 0x0ffffffe02047836 */ /* 0x002fe20000000000 */
[----:B------:R-:W-:Y:S02]  /*0a00*/  IABS R2, R16 ;  /* 0x0000001000027213 */ /* 0x000fe40000000000 */
[----:B------:R-:W-:Y:S02]  /*0a10*/  CS2R R140, SRZ ;  /* 0x00000000008c7805 */ /* 0x000fe4000001ff00 */
[----:B------:R-:W-:Y:S01]  /*0a20*/  CS2R R142, SRZ ;  /* 0x00000000008e7805 */ /* 0x000fe2000001ff00 */
[----:B------:R1:W3:Y:S01]  /*0a30*/  F2I.FTZ.U32.TRUNC.NTZ R5, R4 ;  /* 0x0000000400057305 */ /* 0x0002e2000021f000 */
[----:B------:R-:W-:Y:S02]  /*0a40*/  CS2R R144, SRZ ;  /* 0x0000000000907805 */ /* 0x000fe4000001ff00 */
[----:B------:R-:W-:-:S02]  /*0a50*/  CS2R R146, SRZ ;  /* 0x0000000000927805 */ /* 0x000fc4000001ff00 */
[----:B------:R-:W-:Y:S01]  /*0a60*/  CS2R R148, SRZ ;  /* 0x0000000000947805 */ /* 0x000fe2000001ff00 */
[----:B--2---:R-:W-:Y:S01]  /*0a70*/  VIADD R6, R8, 0xffffffe ;  /* 0x0ffffffe08067836 */ /* 0x004fe20000000000 */
[----:B------:R-:W-:Y:S01]  /*0a80*/  CS2R R150, SRZ ;  /* 0x0000000000967805 */ /* 0x000fe2000001ff00 */
[----:B------:R-:W-:Y:S01]  /*0a90*/  IMAD.SHL.U32 R251, R251, 0x2, RZ ;  /* 0x00000002fbfb7824 */ /* 0x000fe200078e00ff */
[----:B------:R-:W-:Y:S01]  /*0aa0*/  UMOV UR15, 0x40000040 ;  /* 0x40000040000f7882 */ /* 0x000fe20000000000 */
[----:B------:R-:W2:Y:S01]  /*0ab0*/  F2I.FTZ.U32.TRUNC.NTZ R7, R6 ;  /* 0x0000000600077305 */ /* 0x000ea2000021f000 */
[----:B-1----:R-:W-:Y:S02]  /*0ac0*/  IMAD.MOV.U32 R4, RZ, RZ, RZ ;  /* 0x000000ffff047224 */ /* 0x002fe400078e00ff */
[----:B------:R-:W-:Y:S02]  /*0ad0*/  IMAD.U32 R250, RZ, RZ, UR11 ;  /* 0x0000000bfffa7e24 */ /* 0x000fe4000f8e00ff */
[----:B---3--:R-:W-:-:S04]  /*0ae0*/  IMAD.MOV R10, RZ, RZ, -R5 ;  /* 0x000000ffff0a7224 */ /* 0x008fc800078e0a05 */
[----:B------:R-:W-:-:S04]  /*0af0*/  IMAD R9, R10, R11, RZ ;  /* 0x0000000b0a097224 */ /* 0x000fc800078e02ff */
[----:B------:R-:W-:Y:S01]  /*0b00*/  IMAD.HI.U32 R5, R5, R9, R4 ;  /* 0x0000000905057227 */ /* 0x000fe200078e0004 */
[----:B------:R-:W-:-:S03]  /*0b10*/  SHF.R.U32.HI R9, RZ, 0x6, R152 ;  /* 0x00000006ff097819 */ /* 0x000fc60000011698 */
[----:B--2---:R-:W-:Y:S01]  /*0b20*/  IMAD.MOV R6, RZ, RZ, -R7 ;  /* 0x000000ffff067224 */ /* 0x004fe200078e0a07 */
[----:B------:R-:W-:Y:S01]  /*0b30*/  SGXT.U32 R9, R9, 0x1 ;  /* 0x000000010909781a */ /* 0x000fe20000000000 */
[----:B------:R-:W-:-:S03]  /*0b40*/  IMAD.HI.U32 R5, R5, R2, RZ ;  /* 0x0000000205057227 */ /* 0x000fc600078e00ff */
[----:B------:R-:W-:Y:S01]  /*0b50*/  LOP3.LUT R4, R0, R9, RZ, 0xfc, !PT ;  /* 0x0000000900047212 */ /* 0x000fe200078efcff */
[----:B------:R-:W-:-:S03]  /*0b60*/  IMAD.MOV R5, RZ, RZ, -R5 ;  /* 0x000000ffff057224 */ /* 0x000fc600078e0a05 */
[C---:B------:R-:W-:Y:S01]  /*0b70*/  LOP3.LUT R9, R4.reuse, 0x7c, RZ, 0xfc, !PT ;  /* 0x0000007c04097812 */ /* 0x040fe200078efcff */
[C---:B------:R-:W-:Y:S01]  /*0b80*/  IMAD R2, R11.reuse, R5, R2 ;  /* 0x000000050b027224 */ /* 0x040fe200078e0202 */
[----:B------:R-:W-:Y:S01]  /*0b90*/  LOP3.LUT R12, R4, 0x7a, RZ, 0xfc, !PT ;  /* 0x0000007a040c7812 */ /* 0x000fe200078efcff */
[----:B------:R-:W-:Y:S01]  /*0ba0*/  IMAD R5, R6, R3, RZ ;  /* 0x0000000306057224 */ /* 0x000fe200078e02ff */
[----:B------:R-:W-:Y:S01]  /*0bb0*/  IABS R8, R9 ;  /* 0x0000000900087213 */ /* 0x000fe20000000000 */
[----:B------:R-:W-:Y:S01]  /*0bc0*/  IMAD.MOV.U32 R6, RZ, RZ, RZ ;  /* 0x000000ffff067224 */ /* 0x000fe200078e00ff */
[----:B------:R-:W-:Y:S02]  /*0bd0*/  IABS R10, R12 ;  /* 0x0000000c000a7213 */ /* 0x000fe40000000000 */
[----:B------:R-:W-:Y:S01]  /*0be0*/  ISETP.GT.U32.AND P0, PT, R11, R2, PT ;  /* 0x000000020b00720c */ /* 0x000fe20003f04070 */
[----:B------:R-:W-:Y:S01]  /*0bf0*/  IMAD.HI.U32 R5, R7, R5, R6 ;  /* 0x0000000507057227 */ /* 0x000fe200078e0006 */
[----:B------:R-:W-:-:S02]  /*0c00*/  LOP3.LUT R13, R4, 0x78, RZ, 0xfc, !PT ;  /* 0x00000078040d7812 */ /* 0x000fc400078efcff */
[----:B------:R-:W-:Y:S02]  /*0c10*/  ISETP.GE.AND P5, PT, R9, RZ, PT ;  /* 0x000000ff0900720c */ /* 0x000fe40003fa6270 */
[----:B------:R-:W-:Y:S01]  /*0c20*/  ISETP.GE.AND P3, PT, R12, RZ, PT ;  /* 0x000000ff0c00720c */ /* 0x000fe20003f66270 */
[----:B------:R-:W-:Y:S01]  /*0c30*/  IMAD.HI.U32 R6, R5, R8, RZ ;  /* 0x0000000805067227 */ /* 0x000fe200078e00ff */
[----:B------:R-:W-:Y:S02]  /*0c40*/  IABS R12, R13 ;  /* 0x0000000d000c7213 */ /* 0x000fe40000000000 */
[----:B------:R-:W-:Y:S01]  /*0c50*/  ISETP.GE.AND P2, PT, R13, RZ, PT ;  /* 0x000000ff0d00720c */ /* 0x000fe20003f46270 */
[----:B------:R-:W-:Y:S01]  /*0c60*/  IMAD.HI.U32 R7, R5, R10, RZ ;  /* 0x0000000a05077227 */ /* 0x000fe200078e00ff */
[C---:B------:R-:W-:Y:S02]  /*0c70*/  LOP3.LUT R13, R4.reuse, 0x76, RZ, 0xfc, !PT ;  /* 0x00000076040d7812 */ /* 0x040fe400078efcff */
[C---:B------:R-:W-:Y:S01]  /*0c80*/  LOP3.LUT R17, R4.reuse, 0x74, RZ, 0xfc, !PT ;  /* 0x0000007404117812 */ /* 0x040fe200078efcff */
[----:B------:R-:W-:Y:S01]  /*0c90*/  IMAD.MOV R6, RZ, RZ, -R6 ;  /* 0x000000ffff067224 */ /* 0x000fe200078e0a06 */
[----:B------:R-:W-:Y:S01]  /*0ca0*/  IABS R14, R13 ;  /* 0x0000000d000e7213 */ /* 0x000fe20000000000 */
[----:B------:R-:W-:Y:S01]  /*0cb0*/  IMAD.MOV R9, RZ, RZ, -R7 ;  /* 0x000000ffff097224 */ /* 0x000fe200078e0a07 */
[----:B0-----:R-:W-:Y:S01]  /*0cc0*/  IABS R16, R17 ;  /* 0x0000001100107213 */ /* 0x001fe20000000000 */
[C---:B------:R-:W-:Y:S01]  /*0cd0*/  IMAD R7, R3.reuse, R6, R8 ;  /* 0x0000000603077224 */ /* 0x040fe200078e0208 */
[C---:B------:R-:W-:Y:S01]  /*0ce0*/  LOP3.LUT R19, R4.reuse, 0x72, RZ, 0xfc, !PT ;  /* 0x0000007204137812 */ /* 0x040fe200078efcff */
[C---:B------:R-:W-:Y:S01]  /*0cf0*/  IMAD R6, R3.reuse, R9, R10 ;  /* 0x0000000903067224 */ /* 0x040fe200078e020a */
[----:B------:R-:W-:Y:S01]  /*0d00*/  LOP3.LUT R22, R4, 0x6c, RZ, 0xfc, !PT ;  /* 0x0000006c04167812 */ /* 0x000fe200078efcff */
[----:B------:R-:W-:Y:S01]  /*0d10*/  @!P0 IMAD.IADD R2, R2, 0x1, -R11 ;  /* 0x0000000102028824 */ /* 0x000fe200078e0a0b */
[----:B------:R-:W-:Y:S01]  /*0d20*/  ISETP.GT.U32.AND P0, PT, R3, R7, PT ;  /* 0x000000070300720c */ /* 0x000fe20003f04070 */
[----:B------:R-:W-:Y:S01]  /*0d30*/  IMAD.HI.U32 R8, R5, R12, RZ ;  /* 0x0000000c05087227 */ /* 0x000fe200078e00ff */
[----:B------:R-:W-:-:S02]  /*0d40*/  ISETP.GT.U32.AND P6, PT, R3, R6, PT ;  /* 0x000000060300720c */ /* 0x000fc40003fc4070 */
[----:B------:R-:W-:Y:S01]  /*0d50*/  ISETP.GT.U32.AND P4, PT, R11, R2, PT ;  /* 0x000000020b00720c */ /* 0x000fe20003f84070 */
[----:B------:R-:W-:Y:S01]  /*0d60*/  IMAD.HI.U32 R9, R5, R14, RZ ;  /* 0x0000000e05097227 */ /* 0x000fe200078e00ff */
[C---:B------:R-:W-:Y:S02]  /*0d70*/  LOP3.LUT R21, R4.reuse, 0x70, RZ, 0xfc, !PT ;  /* 0x0000007004157812 */ /* 0x040fe400078efcff */
[C---:B------:R-:W-:Y:S01]  /*0d80*/  LOP3.LUT R23, R4.reuse, 0x6a, RZ, 0xfc, !PT ;  /* 0x0000006a04177812 */ /* 0x040fe200078efcff */
[----:B------:R-:W-:Y:S01]  /*0d90*/  IMAD.MOV R8, RZ, RZ, -R8 ;  /* 0x000000ffff087224 */ /* 0x000fe200078e0a08 */
[----:B------:R-:W-:Y:S01]  /*0da0*/  IABS R18, R22 ;  /* 0x0000001600127213 */ /* 0x000fe20000000000 */
[----:B------:R-:W-:Y:S01]  /*0db0*/  IMAD.MOV R9, RZ, RZ, -R9 ;  /* 0x000000ffff097224 */ /* 0x000fe200078e0a09 */
[----:B------:R-:W-:Y:S01]  /*0dc0*/  IABS R20, R23 ;  /* 0x0000001700147213 */ /* 0x000fe20000000000 */
[C---:B------:R-:W-:Y:S01]  /*0dd0*/  IMAD R8, R3.reuse, R8, R12 ;  /* 0x0000000803087224 */ /* 0x040fe200078e020c */
[----:B------:R-:W-:Y:S01]  /*0de0*/  IABS R12, R19 ;  /* 0x00000013000c7213 */ /* 0x000fe20000000000 */
[----:B------:R-:W-:Y:S01]  /*0df0*/  IMAD R9, R3, R9, R14 ;  /* 0x0000000903097224 */ /* 0x000fe200078e020e */
[----:B------:R-:W-:Y:S01]  /*0e00*/  LOP3.LUT R24, R4, 0x66, RZ, 0xfc, !PT ;  /* 0x0000006604187812 */ /* 0x000fe200078efcff */
[--C-:B------:R-:W-:Y:S01]  /*0e10*/  @!P0 IMAD.IADD R7, R7, 0x1, -R3.reuse ;  /* 0x0000000107078824 */ /* 0x100fe200078e0a03 */
[C---:B------:R-:W-:Y:S01]  /*0e20*/  ISETP.GT.U32.AND P0, PT, R3.reuse, R8, PT ;  /* 0x000000080300720c */ /* 0x040fe20003f04070 */
[----:B------:R-:W-:Y:S01]  /*0e30*/  @!P6 IMAD.IADD R6, R6, 0x1, -R3 ;  /* 0x000000010606e824 */ /* 0x000fe200078e0a03 */
[----:B------:R-:W-:Y:S01]  /*0e40*/  ISETP.GT.U32.AND P6, PT, R3, R9, PT ;  /* 0x000000090300720c */ /* 0x000fe20003fc4070 */
[----:B------:R-:W-:Y:S01]  /*0e50*/  IMAD.HI.U32 R10, R5, R16, RZ ;  /* 0x00000010050a7227 */ /* 0x000fe200078e00ff */
[----:B------:R-:W-:-:S02]  /*0e60*/  LOP3.LUT R25, R4, 0x60, RZ, 0xfc, !PT ;  /* 0x0000006004197812 */ /* 0x000fc400078efcff */
[----:B------:R-:W-:Y:S01]  /*0e70*/  LOP3.LUT R27, R4, 0x58, RZ, 0xfc, !PT ;  /* 0x00000058041b7812 */ /* 0x000fe200078efcff */
[----:B------:R-:W-:Y:S01]  /*0e80*/  @!P4 IMAD.IADD R2, R2, 0x1, -R11 ;  /* 0x000000010202c824 */ /* 0x000fe200078e0a0b */
[----:B------:R-:W-:Y:S01]  /*0e90*/  ISETP.NE.AND P4, PT, R52, RZ, PT ;  /* 0x000000ff3400720c */ /* 0x000fe20003f85270 */
[----:B------:R-:W-:Y:S01]  /*0ea0*/  IMAD.MOV R10, RZ, RZ, -R10 ;  /* 0x000000ffff0a7224 */ /* 0x000fe200078e0a0a */
[----:B------:R-:W-:Y:S01]  /*0eb0*/  IABS R28, R27 ;  /* 0x0000001b001c7213 */ /* 0x000fe20000000000 */
[----:B------:R-:W-:Y:S01]  /*0ec0*/  IMAD.HI.U32 R11, R5, R12, RZ ;  /* 0x0000000c050b7227 */ /* 0x000fe200078e00ff */
[C---:B------:R-:W-:Y:S02]  /*0ed0*/  LOP3.LUT R31, R4.reuse, 0x54, RZ, 0xfc, !PT ;  /* 0x00000054041f7812 */ /* 0x040fe400078efcff */
[----:B------:R-:W-:Y:S01]  /*0ee0*/  LOP3.LUT R33, R4, 0x52, RZ, 0xfc, !PT ;  /* 0x0000005204217812 */ /* 0x000fe200078efcff */
[--C-:B------:R-:W-:Y:S01]  /*0ef0*/  @!P0 IMAD.IADD R8, R8, 0x1, -R3.reuse ;  /* 0x0000000108088824 */ /* 0x100fe200078e0a03 */
[----:B------:R-:W-:Y:S01]  /*0f00*/  ISETP.GT.U32.AND P0, PT, R3, R6, PT ;  /* 0x000000060300720c */ /* 0x000fe20003f04070 */
[----:B------:R-:W-:Y:S01]  /*0f10*/  @!P6 IMAD.IADD R9, R9, 0x1, -R3 ;  /* 0x000000010909e824 */ /* 0x000fe200078e0a03 */
[----:B------:R-:W-:Y:S01]  /*0f20*/  IABS R30, R31 ;  /* 0x0000001f001e7213 */ /* 0x000fe20000000000 */
[----:B------:R-:W-:Y:S01]  /*0f30*/  @!P1 IMAD.MOV R2, RZ, RZ, -R2 ;  /* 0x000000ffff029224 */ /* 0x000fe200078e0a02 */
[C---:B------:R-:W-:Y:S01]  /*0f40*/  ISETP.GT.U32.AND P1, PT, R3.reuse, R7, PT ;  /* 0x000000070300720c */ /* 0x040fe20003f24070 */
[C---:B------:R-:W-:Y:S01]  /*0f50*/  IMAD R10, R3.reuse, R10, R16 ;  /* 0x0000000a030a7224 */ /* 0x040fe200078e0210 */
[----:B------:R-:W-:Y:S01]  /*0f60*/  ISETP.GT.U32.AND P6, PT, R3, R9, PT ;  /* 0x000000090300720c */ /* 0x000fe20003fc4070 */
[----:B------:R-:W-:Y:S01]  /*0f70*/  IMAD.MOV R11, RZ, RZ, -R11 ;  /* 0x000000ffff0b7224 */ /* 0x000fe200078e0a0b */
[----:B------:R-:W-:Y:S01]  /*0f80*/  @!P4 LOP3.LUT R2, RZ, R52, RZ, 0x33, !PT ;  /* 0x00000034ff02c212 */ /* 0x000fe200078e33ff */
[----:B------:R-:W-:Y:S01]  /*0f90*/  IMAD.HI.U32 R14, R5, R20, RZ ;  /* 0x00000014050e7227 */ /* 0x000fe200078e00ff */
[----:B------:R-:W-:-:S02]  /*0fa0*/  ISETP.GE.AND P4, PT, R13, RZ, PT ;  /* 0x000000ff0d00720c */ /* 0x000fc40003f86270 */
[----:B------:R-:W-:Y:S01]  /*0fb0*/  IABS R16, R21 ;  /* 0x0000001500107213 */ /* 0x000fe20000000000 */
[--C-:B------:R-:W-:Y:S01]  /*0fc0*/  @!P0 IMAD.IADD R6, R6, 0x1, -R3.reuse ;  /* 0x0000000106068824 */ /* 0x100fe200078e0a03 */
[C---:B------:R-:W-:Y:S01]  /*0fd0*/  ISETP.GT.U32.AND P0, PT, R3.reuse, R10, PT ;  /* 0x0000000a0300720c */ /* 0x040fe20003f04070 */
[----:B------:R-:W-:Y:S01]  /*0fe0*/  IMAD R11, R3, R11, R12 ;  /* 0x0000000b030b7224 */ /* 0x000fe200078e020c */
[----:B------:R-:W-:Y:S01]  /*0ff0*/  IABS R32, R33 ;  /* 0x0000002100207213 */ /* 0x000fe20000000000 */
[--C-:B------:R-:W-:Y:S01]  /*1000*/  @!P1 IMAD.IADD R7, R7, 0x1, -R3.reuse ;  /* 0x0000000107079824 */ /* 0x100fe200078e0a03 */
[----:B------:R-:W-:Y:S01]  /*1010*/  ISETP.GT.U32.AND P1, PT, R3, R8, PT ;  /* 0x000000080300720c */ /* 0x000fe20003f24070 */
[----:B------:R-:W-:Y:S01]  /*1020*/  @!P6 IMAD.IADD R9, R9, 0x1, -R3 ;  /* 0x000000010909e824 */ /* 0x000fe200078e0a03 */
[----:B------:R-:W-:Y:S01]  /*1030*/  ISETP.GT.U32.AND P6, PT, R3, R11, PT ;  /* 0x0000000b0300720c */ /* 0x000fe20003fc4070 */
[----:B------:R-:W-:Y:S01]  /*1040*/  IMAD.HI.U32 R13, R5, R18, RZ ;  /* 0x00000012050d7227 */ /* 0x000fe200078e00ff */
[----:B------:R-:W-:-:S02]  /*1050*/  LOP3.LUT R35, R4, 0x50, RZ, 0xfc, !PT ;  /* 0x0000005004237812 */ /* 0x000fc400078efcff */
[----:B------:R-:W-:Y:S01]  /*1060*/  LOP3.LUT R37, R4, 0x4c, RZ, 0xfc, !PT ;  /* 0x0000004c04257812 */ /* 0x000fe200078efcff */
[----:B------:R-:W-:Y:S01]  /*1070*/  IMAD.HI.U32 R12, R5, R16, RZ ;  /* 0x00000010050c7227 */ /* 0x000fe200078e00ff */
[----:B------:R-:W-:Y:S02]  /*1080*/  IABS R34, R35 ;  /* 0x0000002300227213 */ /* 0x000fe40000000000 */
[----:B------:R-:W-:Y:S01]  /*1090*/  IABS R36, R37 ;  /* 0x0000002500247213 */ /* 0x000fe20000000000 */
[----:B------:R-:W-:Y:S01]  /*10a0*/  @!P0 IMAD.IADD R10, R10, 0x1, -R3 ;  /* 0x000000010a0a8824 */ /* 0x000fe200078e0a03 */
[----:B------:R-:W-:Y:S01]  /*10b0*/  ISETP.GE.AND P0, PT, R19, RZ, PT ;  /* 0x000000ff1300720c */ /* 0x000fe20003f06270 */
[----:B------:R-:W-:Y:S01]  /*10c0*/  IMAD.MOV R13, RZ, RZ, -R13 ;  /* 0x000000ffff0d7224 */ /* 0x000fe200078e0a0d */
[----:B------:R-:W-:Y:S01]  /*10d0*/  LOP3.LUT R19, R4, 0x68, RZ, 0xfc, !PT ;  /* 0x0000006804137812 */ /* 0x000fe200078efcff */
[--C-:B------:R-:W-:Y:S01]  /*10e0*/  @!P6 IMAD.IADD R11, R11, 0x1, -R3.reuse ;  /* 0x000000010b0be824 */ /* 0x100fe200078e0a03 */
[----:B------:R-:W-:Y:S01]  /*10f0*/  ISETP.GT.U32.AND P6, PT, R3, R10, PT ;  /* 0x0000000a0300720c */ /* 0x000fe20003fc4070 */
[----:B------:R-:W-:Y:S01]  /*1100*/  @!P1 IMAD.IADD R8, R8, 0x1, -R3 ;  /* 0x0000000108089824 */ /* 0x000fe200078e0a03 */
[----:B------:R-:W-:Y:S01]  /*1110*/  ISETP.GE.AND P1, PT, R17, RZ, PT ;  /* 0x000000ff1100720c */ /* 0x000fe20003f26270 */
[----:B------:R-:W-:Y:S01]  /*1120*/  IMAD.MOV R12, RZ, RZ, -R12 ;  /* 0x000000ffff0c7224 */ /* 0x000fe200078e0a0c */
[C---:B------:R-:W-:Y:S01]  /*1130*/  LOP3.LUT R38, R4.reuse, 0x4a, RZ, 0xfc, !PT ;  /* 0x0000004a04267812 */ /* 0x040fe200078efcff */
[----:B------:R-:W-:Y:S01]  /*1140*/  IMAD.MOV R14, RZ, RZ, -R14 ;  /* 0x000000ffff0e7224 */ /* 0x000fe200078e0a0e */
[C---:B------:R-:W-:Y:S01]  /*1150*/  LOP3.LUT R39, R4.reuse, 0x46, RZ, 0xfc, !PT ;  /* 0x0000004604277812 */ /* 0x040fe200078efcff */
[C---:B------:R-:W-:Y:S01]  /*1160*/  IMAD R13, R3.reuse, R13, R18 ;  /* 0x0000000d030d7224 */ /* 0x040fe200078e0212 */
[----:B------:R-:W-:Y:S01]  /*1170*/  IABS R18, R19 ;  /* 0x0000001300127213 */ /* 0x000fe20000000000 */
[C---:B------:R-:W-:Y:S01]  /*1180*/  IMAD R12, R3.reuse, R12, R16 ;  /* 0x0000000c030c7224 */ /* 0x040fe200078e0210 */
[----:B------:R-:W-:Y:S01]  /*1190*/  LOP3.LUT R40, R4, 0x44, RZ, 0xfc, !PT ;  /* 0x0000004404287812 */ /* 0x000fe200078efcff */
[C---:B------:R-:W-:Y:S01]  /*11a0*/  IMAD R14, R3.reuse, R14, R20 ;  /* 0x0000000e030e7224 */ /* 0x040fe200078e0214 */
[----:B------:R-:W-:Y:S01]  /*11b0*/  IABS R20, R24 ;  /* 0x0000001800147213 */ /* 0x000fe20000000000 */
[----:B------:R-:W-:Y:S01]  /*11c0*/  @!P2 IMAD.MOV R8, RZ, RZ, -R8 ;  /* 0x000000ffff08a224 */ /* 0x000fe200078e0a08 */
[C---:B------:R-:W-:Y:S01]  /*11d0*/  ISETP.GT.U32.AND P2, PT, R3.reuse, R13, PT ;  /* 0x0000000d0300720c */ /* 0x040fe20003f44070 */
[----:B------:R-:W-:Y:S01]  /*11e0*/  @!P5 IMAD.MOV R7, RZ, RZ, -R7 ;  /* 0x000000ffff07d224 */ /* 0x000fe200078e0a07 */
[C---:B------:R-:W-:Y:S01]  /*11f0*/  ISETP.GT.U32.AND P5, PT, R3.reuse, R11, PT ;  /* 0x0000000b0300720c */ /* 0x040fe20003fa4070 */
[----:B------:R-:W-:Y:S01]  /*1200*/  @!P3 IMAD.MOV R6, RZ, RZ, -R6 ;  /* 0x000000ffff06b224 */ /* 0x000fe200078e0a06 */
[C---:B------:R-:W-:Y:S01]  /*1210*/  ISETP.GT.U32.AND P3, PT, R3.reuse, R12, PT ;  /* 0x0000000c0300720c */ /* 0x040fe20003f64070 */
[----:B------:R-:W-:Y:S01]  /*1220*/  @!P6 IMAD.IADD R10, R10, 0x1, -R3 ;  /* 0x000000010a0ae824 */ /* 0x000fe200078e0a03 */
[----:B------:R-:W-:Y:S01]  /*1230*/  ISETP.GT.U32.AND P6, PT, R3, R14, PT ;  /* 0x0000000e0300720c */ /* 0x000fe20003fc4070 */
[----:B------:R-:W-:Y:S01]  /*1240*/  IMAD.HI.U32 R16, R5, R18, RZ ;  /* 0x0000001205107227 */ /* 0x000fe200078e00ff */
[----:B------:R-:W-:-:S02]  /*1250*/  LOP3.LUT R43, R4, 0x38, RZ, 0xfc, !PT ;  /* 0x00000038042b7812 */ /* 0x000fc400078efcff */
[C---:B------:R-:W-:Y:S01]  /*1260*/  LOP3.LUT R41, R4.reuse, 0x3a, RZ, 0xfc, !PT ;  /* 0x0000003a04297812 */ /* 0x040fe200078efcff */
[----:B------:R-:W-:Y:S01]  /*1270*/  IMAD.MOV R16, RZ, RZ, -R16 ;  /* 0x000000ffff107224 */ /* 0x000fe200078e0a10 */
[----:B------:R-:W-:Y:S01]  /*1280*/  LOP3.LUT R45, R4, 0x36, RZ, 0xfc, !PT ;  /* 0x00000036042d7812 */ /* 0x000fe200078efcff */
[--C-:B------:R-:W-:Y:S01]  /*1290*/  @!P2 IMAD.IADD R13, R13, 0x1, -R3.reuse ;  /* 0x000000010d0da824 */ /* 0x100fe200078e0a03 */
[----:B------:R-:W-:Y:S01]  /*12a0*/  IABS R42, R41 ;  /* 0x00000029002a7213 */ /* 0x000fe20000000000 */
[--C-:B------:R-:W-:Y:S01]  /*12b0*/  @!P5 IMAD.IADD R11, R11, 0x1, -R3.reuse ;  /* 0x000000010b0bd824 */ /* 0x100fe200078e0a03 */
[----:B------:R-:W-:Y:S01]  /*12c0*/  ISETP.GE.AND P5, PT, R22, RZ, PT ;  /* 0x000000ff1600720c */ /* 0x000fe20003fa6270 */
[--C-:B------:R-:W-:Y:S01]  /*12d0*/  @!P3 IMAD.IADD R12, R12, 0x1, -R3.reuse ;  /* 0x000000010c0cb824 */ /* 0x100fe200078e0a03 */
[----:B------:R-:W-:Y:S01]  /*12e0*/  ISETP.GE.AND P3, PT, R23, RZ, PT ;  /* 0x000000ff1700720c */ /* 0x000fe20003f66270 */
[C---:B------:R-:W-:Y:S01]  /*12f0*/  IMAD R16, R3.reuse, R16, R18 ;  /* 0x0000001003107224 */ /* 0x040fe200078e0212 */
[----:B------:R-:W-:Y:S01]  /*1300*/  LOP3.LUT R23, R4, 0x62, RZ, 0xfc, !PT ;  /* 0x0000006204177812 */ /* 0x000fe200078efcff */
[----:B------:R-:W-:Y:S01]  /*1310*/  @!P6 IMAD.IADD R14, R14, 0x1, -R3 ;  /* 0x000000010e0ee824 */ /* 0x000fe200078e0a03 */
[----:B------:R-:W-:Y:S01]  /*1320*/  ISETP.GT.U32.AND P6, PT, R3, R13, PT ;  /* 0x0000000d0300720c */ /* 0x000fe20003fc4070 */
[----:B------:R-:W-:Y:S01]  /*1330*/  IMAD.HI.U32 R17, R5, R20, RZ ;  /* 0x0000001405117227 */ /* 0x000fe200078e00ff */
[----:B------:R-:W-:-:S02]  /*1340*/  ISETP.GT.U32.AND P2, PT, R3, R12, PT ;  /* 0x0000000c0300720c */ /* 0x000fc40003f44070 */
[----:B------:R-:W-:Y:S01]  /*1350*/  IABS R22, R23 ;  /* 0x0000001700167213 */ /* 0x000fe20000000000 */
[----:B------:R-:W-:Y:S01]  /*1360*/  @!P0 IMAD.MOV R11, RZ, RZ, -R11 ;  /* 0x000000ffff0b8224 */ /* 0x000fe200078e0a0b */
[----:B------:R-:W-:Y:S01]  /*1370*/  ISETP.GT.U32.AND P0, PT, R3, R16, PT ;  /* 0x000000100300720c */ /* 0x000fe20003f04070 */
[----:B------:R-:W-:Y:S01]  /*1380*/  IMAD.MOV R17, RZ, RZ, -R17 ;  /* 0x000000ffff117224 */ /* 0x000fe200078e0a11 */
[C---:B------:R-:W-:Y:S01]  /*1390*/  LOP3.LUT R47, R4.reuse, 0x34, RZ, 0xfc, !PT ;  /* 0x00000034042f7812 */ /* 0x040fe200078efcff */
[----:B------:R-:W-:Y:S01]  /*13a0*/  @!P4 IMAD.MOV R9, RZ, RZ, -R9 ;  /* 0x000000ffff09c224 */ /* 0x000fe200078e0a09 */
[----:B------:R-:W-:Y:S01]  /*13b0*/  ISETP.GE.AND P4, PT, R21, RZ, PT ;  /* 0x000000ff1500720c */ /* 0x000fe20003f86270 */
[----:B------:R-:W-:Y:S01]  /*13c0*/  IMAD R17, R3, R17, R20 ;  /* 0x0000001103117224 */ /* 0x000fe200078e0214 */
[C---:B------:R-:W-:Y:S01]  /*13d0*/  LOP3.LUT R21, R4.reuse, 0x64, RZ, 0xfc, !PT ;  /* 0x0000006404157812 */ /* 0x040fe200078efcff */
[--C-:B------:R-:W-:Y:S01]  /*13e0*/  @!P6 IMAD.IADD R13, R13, 0x1, -R3.reuse ;  /* 0x000000010d0de824 */ /* 0x100fe200078e0a03 */
[----:B------:R-:W-:Y:S01]  /*13f0*/  LOP3.LUT R48, R4, 0x32, RZ, 0xfc, !PT ;  /* 0x0000003204307812 */ /* 0x000fe200078efcff */
[----:B------:R-:W-:Y:S01]  /*1400*/  @!P1 IMAD.MOV R10, RZ, RZ, -R10 ;  /* 0x000000ffff0a9224 */ /* 0x000fe200078e0a0a */
[C---:B------:R-:W-:Y:S01]  /*1410*/  ISETP.GT.U32.AND P6, PT, R3.reuse, R17, PT ;  /* 0x000000110300720c */ /* 0x040fe20003fc4070 */
[--C-:B------:R-:W-:Y:S01]  /*1420*/  @!P2 IMAD.IADD R12, R12, 0x1, -R3.reuse ;  /* 0x000000010c0ca824 */ /* 0x100fe200078e0a03 */
[----:B------:R-:W-:Y:S01]  /*1430*/  ISETP.GT.U32.AND P1, PT, R3, R14, PT ;  /* 0x0000000e0300720c */ /* 0x000fe20003f24070 */
[----:B------:R-:W-:Y:S01]  /*1440*/  @!P0 IMAD.IADD R16, R16, 0x1, -R3 ;  /* 0x0000000110108824 */ /* 0x000fe200078e0a03 */
[----:B------:R-:W-:Y:S01]  /*1450*/  ISETP.GE.AND P2, PT, R19, RZ, PT ;  /* 0x000000ff1300720c */ /* 0x000fe20003f46270 */
[----:B------:R-:W-:Y:S01]  /*1460*/  IMAD.HI.U32 R19, R5, R22, RZ ;  /* 0x0000001605137227 */ /* 0x000fe200078e00ff */
[----:B------:R-:W-:-:S02]  /*1470*/  IABS R20, R21 ;  /* 0x0000001500147213 */ /* 0x000fc40000000000 */
[----:B------:R-:W-:Y:S01]  /*1480*/  ISETP.GE.AND P0, PT, R21, RZ, PT ;  /* 0x000000ff1500720c */ /* 0x000fe20003f06270 */
[----:B------:R-:W-:Y:S01]  /*1490*/  @!P4 IMAD.MOV R12, RZ, RZ, -R12 ;  /* 0x000000ffff0cc224 */ /* 0x000fe200078e0a0c */
[----:B------:R-:W-:Y:S01]  /*14a0*/  ISETP.GT.U32.AND P4, PT, R3, R16, PT ;  /* 0x000000100300720c */ /* 0x000fe20003f84070 */
[----:B------:R-:W-:Y:S01]  /*14b0*/  IMAD.MOV R19, RZ, RZ, -R19 ;  /* 0x000000ffff137224 */ /* 0x000fe200078e0a13 */
[C---:B------:R-:W-:Y:S01]  /*14c0*/  LOP3.LUT R21, R4.reuse, 0x5c, RZ, 0xfc, !PT ;  /* 0x0000005c04157812 */ /* 0x040fe200078efcff */
[--C-:B------:R-:W-:Y:S01]  /*14d0*/  @!P6 IMAD.IADD R17, R17, 0x1, -R3.reuse ;  /* 0x000000011111e824 */ /* 0x100fe200078e0a03 */
[----:B------:R-:W-:Y:S01]  /*14e0*/  IABS R44, R48 ;  /* 0x00000030002c7213 */ /* 0x000fe20000000000 */
[----:B------:R-:W-:Y:S01]  /*14f0*/  IMAD.HI.U32 R18, R5, R20, RZ ;  /* 0x0000001405127227 */ /* 0x000fe200078e00ff */
[----:B------:R-:W-:Y:S02]  /*1500*/  LOP3.LUT R50, R4, 0x2c, RZ, 0xfc, !PT ;  /* 0x0000002c04327812 */ /* 0x000fe400078efcff */
[C---:B------:R-:W-:Y:S01]  /*1510*/  ISETP.GT.U32.AND P6, PT, R3.reuse, R17, PT ;  /* 0x000000110300720c */ /* 0x040fe20003fc4070 */
[--C-:B------:R-:W-:Y:S01]  /*1520*/  @!P1 IMAD.IADD R14, R14, 0x1, -R3.reuse ;  /* 0x000000010e0e9824 */ /* 0x100fe200078e0a03 */
[----:B------:R-:W-:Y:S01]  /*1530*/  ISETP.GE.AND P1, PT, R24, RZ, PT ;  /* 0x000000ff1800720c */ /* 0x000fe20003f26270 */
[C---:B------:R-:W-:Y:S01]  /*1540*/  IMAD R19, R3.reuse, R19, R22 ;  /* 0x0000001303137224 */ /* 0x040fe200078e0216 */
[----:B------:R-:W-:Y:S01]  /*1550*/  IABS R24, R25 ;  /* 0x0000001900187213 */ /* 0x000fe20000000000 */
[----:B------:R-:W-:Y:S01]  /*1560*/  IMAD.MOV R18, RZ, RZ, -R18 ;  /* 0x000000ffff127224 */ /* 0x000fe200078e0a12 */
[----:B------:R-:W-:Y:S01]  /*1570*/  LOP3.LUT R49, R4, 0x30, RZ, 0xfc, !PT ;  /* 0x0000003004317812 */ /* 0x000fe200078efcff */
[----:B------:R-:W-:Y:S01]  /*1580*/  @!P4 IMAD.IADD R16, R16, 0x1, -R3 ;  /* 0x000000011010c824 */ /* 0x000fe200078e0a03 */
[C---:B------:R-:W-:Y:S01]  /*1590*/  ISETP.GT.U32.AND P4, PT, R3.reuse, R19, PT ;  /* 0x000000130300720c */ /* 0x040fe20003f84070 */
[----:B------:R-:W-:Y:S01]  /*15a0*/  IMAD R18, R3, R18, R20 ;  /* 0x0000001203127224 */ /* 0x000fe200078e0214 */
[----:B------:R-:W-:Y:S01]  /*15b0*/  IABS R46, R49 ;  /* 0x00000031002e7213 */ /* 0x000fe20000000000 */
[----:B------:R-:W-:Y:S01]  /*15c0*/  IMAD.HI.U32 R20, R5, R24, RZ ;  /* 0x0000001805147227 */ /* 0x000fe200078e00ff */
[----:B------:R-:W-:-:S02]  /*15d0*/  LOP3.LUT R51, R4, 0x22, RZ, 0xfc, !PT ;  /* 0x0000002204337812 */ /* 0x000fc400078efcff */
[C---:B------:R-:W-:Y:S01]  /*15e0*/  LOP3.LUT R55, R4.reuse, 0x20, RZ, 0xfc, !PT ;  /* 0x0000002004377812 */ /* 0x040fe200078efcff */
[----:B------:R-:W-:Y:S01]  /*15f0*/  IMAD.MOV R20, RZ, RZ, -R20 ;  /* 0x000000ffff147224 */ /* 0x000fe200078e0a14 */
[----:B------:R-:W-:Y:S01]  /*1600*/  IABS R54, R51 ;  /* 0x0000003300367213 */ /* 0x000fe20000000000 */
[--C-:B------:R-:W-:Y:S01]  /*1610*/  @!P6 IMAD.IADD R17, R17, 0x1, -R3.reuse ;  /* 0x000000011111e824 */ /* 0x100fe200078e0a03 */
[----:B------:R-:W-:Y:S01]  /*1620*/  ISETP.GE.AND P6, PT, R25, RZ, PT ;  /* 0x000000ff1900720c */ /* 0x000fe20003fc6270 */
[----:B------:R-:W-:Y:S01]  /*1630*/  IMAD R20, R3, R20, R24 ;  /* 0x0000001403147224 */ /* 0x000fe200078e0218 */
[----:B------:R-:W-:Y:S01]  /*1640*/  IABS R24, R21 ;  /* 0x0000001500187213 */ /* 0x000fe20000000000 */
[----:B------:R-:W-:Y:S01]  /*1650*/  @!P4 IMAD.IADD R19, R19, 0x1, -R3 ;  /* 0x000000011313c824 */ /* 0x000fe200078e0a03 */
[----:B------:R-:W-:Y:S01]  /*1660*/  LOP3.LUT R25, R4, 0x5a, RZ, 0xfc, !PT ;  /* 0x0000005a04197812 */ /* 0x000fe200078efcff */
[----:B------:R-:W-:Y:S01]  /*1670*/  @!P1 IMAD.MOV R17, RZ, RZ, -R17 ;  /* 0x000000ffff119224 */ /* 0x000fe200078e0a11 */
[C---:B------:R-:W-:Y:S01]  /*1680*/  ISETP.GT.U32.AND P1, PT, R3.reuse, R20, PT ;  /* 0x000000140300720c */ /* 0x040fe20003f24070 */
[----:B------:R-:W-:Y:S01]  /*1690*/  @!P5 IMAD.MOV R13, RZ, RZ, -R13 ;  /* 0x000000ffff0dd224 */ /* 0x000fe200078e0a0d */
[C---:B------:R-:W-:Y:S01]  /*16a0*/  ISETP.GT.U32.AND P5, PT, R3.reuse, R18, PT ;  /* 0x000000120300720c */ /* 0x040fe20003fa4070 */
[----:B------:R-:W-:Y:S01]  /*16b0*/  @!P3 IMAD.MOV R14, RZ, RZ, -R14 ;  /* 0x000000ffff0eb224 */ /* 0x000fe200078e0a0e */
[----:B------:R-:W-:Y:S01]  /*16c0*/  ISETP.GT.U32.AND P4, PT, R3, R19, PT ;  /* 0x000000130300720c */ /* 0x000fe20003f84070 */
[----:B------:R-:W-:Y:S01]  /*16d0*/  @!P2 IMAD.MOV R16, RZ, RZ, -R16 ;  /* 0x000000ffff10a224 */ /* 0x000fe200078e0a10 */
[----:B------:R-:W-:Y:S01]  /*16e0*/  ISETP.GE.AND P3, PT, R23, RZ, PT ;  /* 0x000000ff1700720c */ /* 0x000fe20003f66270 */
[----:B------:R-:W-:Y:S01]  /*16f0*/  IMAD.HI.U32 R23, R5, R28, RZ ;  /* 0x0000001c05177227 */ /* 0x000fe200078e00ff */
[----:B------:R-:W-:-:S02]  /*1700*/  ISETP.GE.AND P2, PT, R21, RZ, PT ;  /* 0x000000ff1500720c */ /* 0x000fc40003f46270 */
[----:B------:R-:W-:Y:S01]  /*1710*/  IABS R26, R25 ;  /* 0x00000019001a7213 */ /* 0x000fe20000000000 */
[----:B------:R-:W-:Y:S01]  /*1720*/  IMAD.HI.U32 R21, R5, R24, RZ ;  /* 0x0000001805157227 */ /* 0x000fe200078e00ff */
[C---:B------:R-:W-:Y:S02]  /*1730*/  LOP3.LUT R57, R4.reuse, 0x1c, RZ, 0xfc, !PT ;  /* 0x0000001c04397812 */ /* 0x040fe400078efcff */
[----:B------:R-:W-:Y:S01]  /*1740*/  LOP3.LUT R69, R4, 0x4, RZ, 0xfc, !PT ;  /* 0x0000000404457812 */ /* 0x000fe200078efcff */
[----:B------:R-:W-:Y:S01]  /*1750*/  IMAD.MOV R21, RZ, RZ, -R21 ;  /* 0x000000ffff157224 */ /* 0x000fe200078e0a15 */
[----:B------:R-:W-:Y:S01]  /*1760*/  IABS R56, R57 ;  /* 0x0000003900387213 */ /* 0x000fe20000000000 */
[--C-:B------:R-:W-:Y:S01]  /*1770*/  @!P1 IMAD.IADD R20, R20, 0x1, -R3.reuse ;  /* 0x0000000114149824 */ /* 0x100fe200078e0a03 */
[----:B------:R-:W-:Y:S01]  /*1780*/  IABS R96, R69 ;  /* 0x0000004500607213 */ /* 0x000fe20000000000 */
[--C-:B------:R-:W-:Y:S01]  /*1790*/  @!P5 IMAD.IADD R18, R18, 0x1, -R3.reuse ;  /* 0x000000011212d824 */ /* 0x100fe200078e0a03 */
[C---:B------:R-:W-:Y:S01]  /*17a0*/  LOP3.LUT R67, R4.reuse, 0x6, RZ, 0xfc, !PT ;  /* 0x0000000604437812 */ /* 0x040fe200078efcff */
[----:B------:R-:W-:Y:S01]  /*17b0*/  @!P4 IMAD.IADD R19, R19, 0x1, -R3 ;  /* 0x000000011313c824 */ /* 0x000fe200078e0a03 */
[C---:B------:R-:W-:Y:S01]  /*17c0*/  ISETP.GT.U32.AND P1, PT, R3.reuse, R20, PT ;  /* 0x000000140300720c */ /* 0x040fe20003f24070 */
[C---:B------:R-:W-:Y:S01]  /*17d0*/  IMAD R21, R3.reuse, R21, R24 ;  /* 0x0000001503157224 */ /* 0x040fe200078e0218 */
[----:B------:R-:W-:Y:S01]  /*17e0*/  ISETP.GT.U32.AND P5, PT, R3, R18, PT ;  /* 0x000000120300720c */ /* 0x000fe20003fa4070 */
[----:B------:R-:W-:Y:S01]  /*17f0*/  IMAD.HI.U32 R22, R5, R26, RZ ;  /* 0x0000001a05167227 */ /* 0x000fe200078e00ff */
[----:B------:R-:W-:-:S02]  /*1800*/  LOP3.LUT R24, R4, 0x56, RZ, 0xfc, !PT ;  /* 0x0000005604187812 */ /* 0x000fc400078efcff */
[----:B------:R-:W-:Y:S01]  /*1810*/  ISETP.GE.AND P4, PT, R27, RZ, PT ;  /* 0x000000ff1b00720c */ /* 0x000fe20003f86270 */
[----:B------:R-:W-:Y:S01]  /*1820*/  @!P3 IMAD.MOV R19, RZ, RZ, -R19 ;  /* 0x000000ffff13b224 */ /* 0x000fe200078e0a13 */
[C---:B------:R-:W-:Y:S01]  /*1830*/  ISETP.GT.U32.AND P3, PT, R3.reuse, R21, PT ;  /* 0x000000150300720c */ /* 0x040fe20003f64070 */
[----:B------:R-:W-:Y:S01]  /*1840*/  IMAD.MOV R22, RZ, RZ, -R22 ;  /* 0x000000ffff167224 */ /* 0x000fe200078e0a16 */
[----:B------:R-:W-:Y:S01]  /*1850*/  IABS R94, R67 ;  /* 0x00000043005e7213 */ /* 0x000fe20000000000 */
[----:B------:R-:W-:Y:S01]  /*1860*/  IMAD.MOV R23, RZ, RZ, -R23 ;  /* 0x000000ffff177224 */ /* 0x000fe200078e0a17 */
[----:B------:R-:W-:Y:S01]  /*1870*/  LOP3.LUT R71, R4, 0x2, RZ, 0xfc, !PT ;  /* 0x0000000204477812 */ /* 0x000fe200078efcff */
[C---:B------:R-:W-:Y:S01]  /*1880*/  IMAD R22, R3.reuse, R22, R26 ;  /* 0x0000001603167224 */ /* 0x040fe200078e021a */
[----:B------:R-:W-:Y:S01]  /*1890*/  IABS R100, R4 ;  /* 0x0000000400647213 */ /* 0x000fe20000000000 */
[--C-:B------:R-:W-:Y:S01]  /*18a0*/  @!P1 IMAD.IADD R20, R20, 0x1, -R3.reuse ;  /* 0x0000000114149824 */ /* 0x100fe200078e0a03 */
[----:B------:R-:W-:Y:S01]  /*18b0*/  IABS R98, R71 ;  /* 0x0000004700627213 */ /* 0x000fe20000000000 */
[--C-:B------:R-:W-:Y:S01]  /*18c0*/  @!P5 IMAD.IADD R18, R18, 0x1, -R3.reuse ;  /* 0x000000011212d824 */ /* 0x100fe200078e0a03 */
[C---:B------:R-:W-:Y:S01]  /*18d0*/  ISETP.GT.U32.AND P1, PT, R3.reuse, R22, PT ;  /* 0x000000160300720c */ /* 0x040fe20003f24070 */
[----:B------:R-:W-:Y:S01]  /*18e0*/  IMAD R23, R3, R23, R28 ;  /* 0x0000001703177224 */ /* 0x000fe200078e021c */
[----:B------:R-:W-:Y:S01]  /*18f0*/  IABS R28, R24 ;  /* 0x00000018001c7213 */ /* 0x000fe20000000000 */
[----:B------:R-:W-:Y:S01]  /*1900*/  @!P3 IMAD.IADD R21, R21, 0x1, -R3 ;  /* 0x000000011515b824 */ /* 0x000fe200078e0a03 */
[----:B------:R-:W-:Y:S01]  /*1910*/  ISETP.GE.AND P5, PT, R25, RZ, PT ;  /* 0x000000ff1900720c */ /* 0x000fe20003fa6270 */
[----:B------:R-:W-:Y:S01]  /*1920*/  @!P0 IMAD.MOV R18, RZ, RZ, -R18 ;  /* 0x000000ffff128224 */ /* 0x000fe200078e0a12 */
[----:B------:R-:W-:Y:S01]  /*1930*/  ISETP.GE.AND P0, PT, R24, RZ, PT ;  /* 0x000000ff1800720c */ /* 0x000fe20003f06270 */
[----:B------:R-:W-:Y:S01]  /*1940*/  IMAD.HI.U32 R24, R5, R28, RZ ;  /* 0x0000001c05187227 */ /* 0x000fe200078e00ff */
[----:B------:R-:W-:-:S03]  /*1950*/  ISETP.GT.U32.AND P3, PT, R3, R21, PT ;  /* 0x000000150300720c */ /* 0x000fc60003f64070 */
[----:B------:R-:W-:Y:S02]  /*1960*/  IMAD.MOV R24, RZ, RZ, -R24 ;  /* 0x000000ffff187224 */ /* 0x000fe400078e0a18 */
[----:B------:R-:W-:Y:S02]  /*1970*/  @!P1 IMAD.IADD R22, R22, 0x1, -R3 ;  /* 0x0000000116169824 */ /* 0x000fe400078e0a03 */
[----:B------:R-:W-:Y:S01]  /*1980*/  @!P6 IMAD.MOV R20, RZ, RZ, -R20 ;  /* 0x000000ffff14e224 */ /* 0x000fe200078e0a14 */
[C---:B------:R-:W-:Y:S01]  /*1990*/  ISETP.GT.U32.AND P6, PT, R3.reuse, R23, PT ;  /* 0x000000170300720c */ /* 0x040fe20003fc4070 */
[C---:B------:R-:W-:Y:S01]  /*19a0*/  IMAD R24, R3.reuse, R24, R28 ;  /* 0x0000001803187224 */ /* 0x040fe200078e021c */
[----:B------:R-:W-:Y:S01]  /*19b0*/  ISETP.GT.U32.AND P1, PT, R3, R22, PT ;  /* 0x000000160300720c */ /* 0x000fe20003f24070 */
[----:B------:R-:W-:-:S04]  /*19c0*/  IMAD.HI.U32 R25, R5, R30, RZ ;  /* 0x0000001e05197227 */ /* 0x000fc800078e00ff */
[----:B------:R-:W-:Y:S01]  /*19d0*/  @!P3 IMAD.IADD R21, R21, 0x1, -R3 ;  /* 0x000000011515b824 */ /* 0x000fe200078e0a03 */
[----:B------:R-:W-:Y:S01]  /*19e0*/  ISETP.GT.U32.AND P3, PT, R3, R24, PT ;  /* 0x000000180300720c */ /* 0x000fe20003f64070 */
[----:B------:R-:W-:Y:S02]  /*19f0*/  IMAD.MOV R25, RZ, RZ, -R25 ;  /* 0x000000ffff197224 */ /* 0x000fe400078e0a19 */
[----:B------:R-:W-:-:S04]  /*1a00*/  IMAD.HI.U32 R26, R5, R32, RZ ;  /* 0x00000020051a7227 */ /* 0x000fc800078e00ff */
[----:B------:R-:W-:Y:S01]  /*1a10*/  IMAD R25, R3, R25, R30 ;  /* 0x0000001903197224 */ /* 0x000fe200078e021e */
[----:B------:R-:W-:Y:S01]  /*1a20*/  IABS R30, R38 ;  /* 0x00000026001e7213 */ /* 0x000fe20000000000 */
[--C-:B------:R-:W-:Y:S02]  /*1a30*/  @!P1 IMAD.IADD R22, R22, 0x1, -R3.reuse ;  /* 0x0000000116169824 */ /* 0x100fe400078e0a03 */
[--C-:B------:R-:W-:Y:S01]  /*1a40*/  @!P6 IMAD.IADD R23, R23, 0x1, -R3.reuse ;  /* 0x000000011717e824 */ /* 0x100fe200078e0a03 */
[C---:B------:R-:W-:Y:S01]  /*1a50*/  ISETP.GT.U32.AND P1, PT, R3.reuse, R25, PT ;  /* 0x000000190300720c */ /* 0x040fe20003f24070 */
[----:B------:R-:W-:Y:S02]  /*1a60*/  IMAD.MOV R26, RZ, RZ, -R26 ;  /* 0x000000ffff1a7224 */ /* 0x000fe400078e0a1a */
[----:B------:R-:W-:Y:S01]  /*1a70*/  @!P3 IMAD.IADD R24, R24, 0x1, -R3 ;  /* 0x000000011818b824 */ /* 0x000fe200078e0a03 */
[----:B------:R-:W-:Y:S01]  /*1a80*/  ISETP.GT.U32.AND P3, PT, R3, R23, PT ;  /* 0x000000170300720c */ /* 0x000fe20003f64070 */
[----:B------:R-:W-:-:S04]  /*1a90*/  IMAD.HI.U32 R27, R5, R34, RZ ;  /* 0x00000022051b7227 */ /* 0x000fc800078e00ff */
[----:B------:R-:W-:Y:S02]  /*1aa0*/  IMAD R26, R3, R26, R32 ;  /* 0x0000001a031a7224 */ /* 0x000fe400078e0220 */
[----:B------:R-:W-:Y:S02]  /*1ab0*/  IMAD.MOV R27, RZ, RZ, -R27 ;  /* 0x000000ffff1b7224 */ /* 0x000fe400078e0a1b */
[----:B------:R-:W-:Y:S01]  /*1ac0*/  @!P1 IMAD.IADD R25, R25, 0x1, -R3 ;  /* 0x0000000119199824 */ /* 0x000fe200078e0a03 */
[C---:B------:R-:W-:Y:S01]  /*1ad0*/  ISETP.GT.U32.AND P6, PT, R3.reuse, R26, PT ;  /* 0x0000001a0300720c */ /* 0x040fe20003fc4070 */
[C---:B------:R-:W-:Y:S01]  /*1ae0*/  IMAD R27, R3.reuse, R27, R34 ;  /* 0x0000001b031b7224 */ /* 0x040fe200078e0222 */
[----:B------:R-:W-:Y:S01]  /*1af0*/  IABS R34, R39 ;  /* 0x0000002700227213 */ /* 0x000fe20000000000 */
[----:B------:R-:W-:Y:S01]  /*1b00*/  @!P2 IMAD.MOV R21, RZ, RZ, -R21 ;  /* 0x000000ffff15a224 */ /* 0x000fe200078e0a15 */
[----:B------:R-:W-:Y:S01]  /*1b10*/  ISETP.GT.U32.AND P2, PT, R3, R25, PT ;  /* 0x000000190300720c */ /* 0x000fe20003f44070 */
[----:B------:R-:W-:Y:S01]  /*1b20*/  @!P3 IMAD.IADD R23, R23, 0x1, -R3 ;  /* 0x000000011717b824 */ /* 0x000fe200078e0a03 */
[----:B------:R-:W-:Y:S01]  /*1b30*/  ISETP.GT.U32.AND P3, PT, R3, R27, PT ;  /* 0x0000001b0300720c */ /* 0x000fe20003f64070 */
[----:B------:R-:W-:Y:S01]  /*1b40*/  IMAD.HI.U32 R28, R5, R36, RZ ;  /* 0x00000024051c7227 */ /* 0x000fe200078e00ff */
[----:B------:R-:W-:-:S03]  /*1b50*/  ISETP.GT.U32.AND P1, PT, R3, R24, PT ;  /* 0x000000180300720c */ /* 0x000fc60003f24070 */
[----:B------:R-:W-:Y:S02]  /*1b60*/  IMAD.MOV R28, RZ, RZ, -R28 ;  /* 0x000000ffff1c7224 */ /* 0x000fe400078e0a1c */
[--C-:B------:R-:W-:Y:S02]  /*1b70*/  @!P6 IMAD.IADD R26, R26, 0x1, -R3.reuse ;  /* 0x000000011a1ae824 */ /* 0x100fe400078e0a03 */
[----:B------:R-:W-:Y:S01]  /*1b80*/  IMAD R28, R3, R28, R36 ;  /* 0x0000001c031c7224 */ /* 0x000fe200078e0224 */
[----:B------:R-:W-:Y:S01]  /*1b90*/  LOP3.LUT R36, R4, 0x48, RZ, 0xfc, !PT ;  /* 0x0000004804247812 */ /* 0x000fe200078efcff */
[----:B------:R-:W-:Y:S01]  /*1ba0*/  IMAD.HI.U32 R29, R5, R30, RZ ;  /* 0x0000001e051d7227 */ /* 0x000fe200078e00ff */
[----:B------:R-:W-:Y:S02]  /*1bb0*/  ISETP.GT.U32.AND P6, PT, R3, R26, PT ;  /* 0x0000001a0300720c */ /* 0x000fe40003fc4070 */
[----:B------:R-:W-:Y:S01]  /*1bc0*/  IABS R32, R36 ;  /* 0x0000002400207213 */ /* 0x000fe20000000000 */
[--C-:B------:R-:W-:Y:S01]  /*1bd0*/  @!P2 IMAD.IADD R25, R25, 0x1, -R3.reuse ;  /* 0x000000011919a824 */ /* 0x100fe200078e0a03 */
[----:B------:R-:W-:Y:S01]  /*1be0*/  ISETP.GE.AND P2, PT, R31, RZ, PT ;  /* 0x000000ff1f00720c */ /* 0x000fe20003f46270 */
[----:B------:R-:W-:Y:S01]  /*1bf0*/  @!P3 IMAD.IADD R27, R27, 0x1, -R3 ;  /* 0x000000011b1bb824 */ /* 0x000fe200078e0a03 */
[----:B------:R-:W-:Y:S01]  /*1c00*/  ISETP.GE.AND P3, PT, R33, RZ, PT ;  /* 0x000000ff2100720c */ /* 0x000fe20003f66270 */
[----:B------:R-:W-:Y:S01]  /*1c10*/  IMAD.HI.U32 R31, R5, R34, RZ ;  /* 0x00000022051f7227 */ /* 0x000fe200078e00ff */
[----:B------:R-:W-:-:S03]  /*1c20*/  IABS R33, R40 ;  /* 0x0000002800217213 */ /* 0x000fc60000000000 */
[----:B------:R-:W-:Y:S02]  /*1c30*/  IMAD.MOV R29, RZ, RZ, -R29 ;  /* 0x000000ffff1d7224 */ /* 0x000fe400078e0a1d */
[----:B------:R-:W-:Y:S02]  /*1c40*/  IMAD.MOV R31, RZ, RZ, -R31 ;  /* 0x000000ffff1f7224 */ /* 0x000fe400078e0a1f */
[----:B------:R-:W-:Y:S02]  /*1c50*/  IMAD R29, R3, R29, R30 ;  /* 0x0000001d031d7224 */ /* 0x000fe400078e021e */
[----:B------:R-:W-:-:S04]  /*1c60*/  IMAD.HI.U32 R30, R5, R32, RZ ;  /* 0x00000020051e7227 */ /* 0x000fc800078e00ff */
[--C-:B------:R-:W-:Y:S01]  /*1c70*/  @!P6 IMAD.IADD R26, R26, 0x1, -R3.reuse ;  /* 0x000000011a1ae824 */ /* 0x100fe200078e0a03 */
[C---:B------:R-:W-:Y:S01]  /*1c80*/  ISETP.GT.U32.AND P6, PT, R3.reuse, R29, PT ;  /* 0x0000001d0300720c */ /* 0x040fe20003fc4070 */
[C---:B------:R-:W-:Y:S02]  /*1c90*/  IMAD R31, R3.reuse, R31, R34 ;  /* 0x0000001f031f7224 */ /* 0x040fe400078e0222 */
[----:B------:R-:W-:Y:S01]  /*1ca0*/  @!P1 IMAD.IADD R24, R24, 0x1, -R3 ;  /* 0x0000000118189824 */ /* 0x000fe200078e0a03 */
[C---:B------:R-:W-:Y:S01]  /*1cb0*/  ISETP.GT.U32.AND P1, PT, R3.reuse, R28, PT ;  /* 0x0000001c0300720c */ /* 0x040fe20003f24070 */
[----:B------:R-:W-:Y:S02]  /*1cc0*/  IMAD.MOV R30, RZ, RZ, -R30 ;  /* 0x000000ffff1e7224 */ /* 0x000fe400078e0a1e */
[----:B------:R-:W-:Y:S01]  /*1cd0*/  @!P3 IMAD.MOV R26, RZ, RZ, -R26 ;  /* 0x000000ffff1ab224 */ /* 0x000fe200078e0a1a */
[C---:B------:R-:W-:Y:S01]  /*1ce0*/  ISETP.GT.U32.AND P3, PT, R3.reuse, R31, PT ;  /* 0x0000001f0300720c */ /* 0x040fe20003f64070 */
[----:B------:R-:W-:-:S02]  /*1cf0*/  IMAD R30, R3, R30, R32 ;  /* 0x0000001e031e7224 */ /* 0x000fc400078e0220 */
[----:B------:R-:W-:Y:S01]  /*1d00*/  @!P5 IMAD.MOV R22, RZ, RZ, -R22 ;  /* 0x000000ffff16d224 */ /* 0x000fe200078e0a16 */
[C---:B------:R-:W-:Y:S01]  /*1d10*/  ISETP.GT.U32.AND P5, PT, R3.reuse, R27, PT ;  /* 0x0000001b0300720c */ /* 0x040fe20003fa4070 */
[----:B------:R-:W-:Y:S01]  /*1d20*/  @!P0 IMAD.MOV R24, RZ, RZ, -R24 ;  /* 0x000000ffff188224 */ /* 0x000fe200078e0a18 */
[----:B------:R-:W-:Y:S01]  /*1d30*/  ISETP.GT.U32.AND P0, PT, R3, R30, PT ;  /* 0x0000001e0300720c */ /* 0x000fe20003f04070 */
[----:B------:R-:W-:Y:S01]  /*1d40*/  IMAD.MOV.U32 R34, RZ, RZ, R33 ;  /* 0x000000ffff227224 */ /* 0x000fe200078e0021 */
[----:B------:R-:W-:Y:S01]  /*1d50*/  LOP3.LUT R33, R4, 0x42, RZ, 0xfc, !PT ;  /* 0x0000004204217812 */ /* 0x000fe200078efcff */
[--C-:B------:R-:W-:Y:S01]  /*1d60*/  @!P1 IMAD.IADD R28, R28, 0x1, -R3.reuse ;  /* 0x000000011c1c9824 */ /* 0x100fe200078e0a03 */
[----:B------:R-:W-:Y:S01]  /*1d70*/  ISETP.GE.AND P1, PT, R35, RZ, PT ;  /* 0x000000ff2300720c */ /* 0x000fe20003f26270 */
[--C-:B------:R-:W-:Y:S01]  /*1d80*/  @!P6 IMAD.IADD R29, R29, 0x1, -R3.reuse ;  /* 0x000000011d1de824 */ /* 0x100fe200078e0a03 */
[----:B------:R-:W-:Y:S01]  /*1d90*/  LOP3.LUT R35, R4, 0x3c, RZ, 0xfc, !PT ;  /* 0x0000003c04237812 */ /* 0x000fe200078efcff */
[----:B------:R-:W-:Y:S01]  /*1da0*/  @!P3 IMAD.IADD R31, R31, 0x1, -R3 ;  /* 0x000000011f1fb824 */ /* 0x000fe200078e0a03 */
[----:B------:R-:W-:Y:S01]  /*1db0*/  ISETP.GT.U32.AND P6, PT, R3, R28, PT ;  /* 0x0000001c0300720c */ /* 0x000fe20003fc4070 */
[----:B------:R-:W-:-:S03]  /*1dc0*/  IMAD.HI.U32 R32, R5, R34, RZ ;  /* 0x0000002205207227 */ /* 0x000fc600078e00ff */
[----:B------:R-:W-:Y:S01]  /*1dd0*/  ISETP.GT.U32.AND P3, PT, R3, R31, PT ;  /* 0x0000001f0300720c */ /* 0x000fe20003f64070 */
[----:B------:R-:W-:Y:S01]  /*1de0*/  @!P2 IMAD.MOV R25, RZ, RZ, -R25 ;  /* 0x000000ffff19a224 */ /* 0x000fe200078e0a19 */
[----:B------:R-:W-:Y:S01]  /*1df0*/  ISETP.GE.AND P2, PT, R37, RZ, PT ;  /* 0x000000ff2500720c */ /* 0x000fe20003f46270 */
[--C-:B------:R-:W-:Y:S01]  /*1e00*/  @!P5 IMAD.IADD R27, R27, 0x1, -R3.reuse ;  /* 0x000000011b1bd824 */ /* 0x100fe200078e0a03 */
[----:B------:R-:W-:Y:S01]  /*1e10*/  ISETP.GE.AND P5, PT, R38, RZ, PT ;  /* 0x000000ff2600720c */ /* 0x000fe20003fa6270 */
[----:B------:R-:W-:Y:S01]  /*1e20*/  @!P0 IMAD.IADD R30, R30, 0x1, -R3 ;  /* 0x000000011e1e8824 */ /* 0x000fe200078e0a03 */
[----:B------:R-:W-:Y:S01]  /*1e30*/  ISETP.GE.AND P0, PT, R40, RZ, PT ;  /* 0x000000ff2800720c */ /* 0x000fe20003f06270 */
[----:B------:R-:W-:Y:S01]  /*1e40*/  @!P4 IMAD.MOV R23, RZ, RZ, -R23 ;  /* 0x000000ffff17c224 */ /* 0x000fe200078e0a17 */
[C---:B------:R-:W-:Y:S01]  /*1e50*/  ISETP.GT.U32.AND P4, PT, R3.reuse, R29, PT ;  /* 0x0000001d0300720c */ /* 0x040fe20003f84070 */
[----:B------:R-:W-:Y:S01]  /*1e60*/  IMAD.MOV R32, RZ, RZ, -R32 ;  /* 0x000000ffff207224 */ /* 0x000fe200078e0a20 */
[----:B------:R-:W-:Y:S01]  /*1e70*/  IABS R40, R35 ;  /* 0x0000002300287213 */ /* 0x000fe20000000000 */
[----:B------:R-:W-:Y:S01]  /*1e80*/  @!P1 IMAD.MOV R27, RZ, RZ, -R27 ;  /* 0x000000ffff1b9224 */ /* 0x000fe200078e0a1b */
[C---:B------:R-:W-:Y:S01]  /*1e90*/  ISETP.GT.U32.AND P1, PT, R3.reuse, R30, PT ;  /* 0x0000001e0300720c */ /* 0x040fe20003f24070 */
[----:B------:R-:W-:Y:S01]  /*1ea0*/  IMAD R32, R3, R32, R34 ;  /* 0x0000002003207224 */ /* 0x000fe200078e0222 */
[----:B------:R-:W-:Y:S01]  /*1eb0*/  LOP3.LUT R34, R4, 0x40, RZ, 0xfc, !PT ;  /* 0x0000004004227812 */ /* 0x000fe200078efcff */
[--C-:B------:R-:W-:Y:S01]  /*1ec0*/  @!P6 IMAD.IADD R28, R28, 0x1, -R3.reuse ;  /* 0x000000011c1ce824 */ /* 0x100fe200078e0a03 */
[----:B------:R-:W-:Y:S01]  /*1ed0*/  ISETP.GE.AND P6, PT, R36, RZ, PT ;  /* 0x000000ff2400720c */ /* 0x000fe20003fc6270 */
[--C-:B------:R-:W-:Y:S01]  /*1ee0*/  @!P3 IMAD.IADD R31, R31, 0x1, -R3.reuse ;  /* 0x000000011f1fb824 */ /* 0x100fe200078e0a03 */
[----:B------:R-:W-:Y:S01]  /*1ef0*/  IABS R36, R33 ;  /* 0x0000002100247213 */ /* 0x000fe20000000000 */
[----:B------:R-:W-:Y:S01]  /*1f00*/  @!P2 IMAD.MOV R28, RZ, RZ, -R28 ;  /* 0x000000ffff1ca224 */ /* 0x000fe200078e0a1c */
[----:B------:R-:W-:Y:S01]  /*1f10*/  ISETP.GT.U32.AND P3, PT, R3, R32, PT ;  /* 0x000000200300720c */ /* 0x000fe20003f64070 */
[----:B------:R-:W-:Y:S01]  /*1f20*/  @!P4 IMAD.IADD R29, R29, 0x1, -R3 ;  /* 0x000000011d1dc824 */ /* 0x000fe200078e0a03 */
[----:B------:R-:W-:Y:S01]  /*1f30*/  ISETP.GE.AND P2, PT, R33, RZ, PT ;  /* 0x000000ff2100720c */ /* 0x000fe20003f46270 */
[----:B------:R-:W-:Y:S01]  /*1f40*/  IMAD.HI.U32 R33, R5, R36, RZ ;  /* 0x0000002405217227 */ /* 0x000fe200078e00ff */
[----:B------:R-:W-:-:S02]  /*1f50*/  IABS R38, R34 ;  /* 0x0000002200267213 */ /* 0x000fc40000000000 */
[----:B------:R-:W-:Y:S01]  /*1f60*/  ISETP.GE.AND P4, PT, R39, RZ, PT ;  /* 0x000000ff2700720c */ /* 0x000fe20003f86270 */
[----:B------:R-:W-:Y:S01]  /*1f70*/  @!P1 IMAD.IADD R30, R30, 0x1, -R3 ;  /* 0x000000011e1e9824 */ /* 0x000fe200078e0a03 */
[----:B------:R-:W-:Y:S01]  /*1f80*/  ISETP.GE.AND P1, PT, R35, RZ, PT ;  /* 0x000000ff2300720c */ /* 0x000fe20003f26270 */
[----:B------:R-:W-:Y:S01]  /*1f90*/  @!P5 IMAD.MOV R29, RZ, RZ, -R29 ;  /* 0x000000ffff1dd224 */ /* 0x000fe200078e0a1d */
[----:B------:R-:W-:Y:S01]  /*1fa0*/  ISETP.GE.AND P5, PT, R34, RZ, PT ;  /* 0x000000ff2200720c */ /* 0x000fe20003fa6270 */
[----:B------:R-:W-:Y:S02]  /*1fb0*/  IMAD.MOV R35, RZ, RZ, -R33 ;  /* 0x000000ffff237224 */ /* 0x000fe400078e0a21 */
[----:B------:R-:W-:-:S04]  /*1fc0*/  IMAD.HI.U32 R34, R5, R38, RZ ;  /* 0x0000002605227227 */ /* 0x000fc800078e00ff */
[C---:B------:R-:W-:Y:S01]  /*1fd0*/  IMAD R35, R3.reuse, R35, R36 ;  /* 0x0000002303237224 */ /* 0x040fe200078e0224 */
[----:B------:R-:W-:Y:S01]  /*1fe0*/  IABS R36, R43 ;  /* 0x0000002b00247213 */ /* 0x000fe20000000000 */
[----:B------:R-:W-:Y:S02]  /*1ff0*/  IMAD.MOV R34, RZ, RZ, -R34 ;  /* 0x000000ffff227224 */ /* 0x000fe400078e0a22 */
[----:B------:R-:W-:Y:S02]  /*2000*/  @!P3 IMAD.IADD R32, R32, 0x1, -R3 ;  /* 0x000000012020b824 */ /* 0x000fe400078e0a03 */
[C---:B------:R-:W-:Y:S02]  /*2010*/  IMAD R34, R3.reuse, R34, R38 ;  /* 0x0000002203227224 */ /* 0x040fe400078e0226 */
[----:B------:R-:W-:Y:S01]  /*2020*/  @!P6 IMAD.MOV R30, RZ, RZ, -R30 ;  /* 0x000000ffff1ee224 */ /* 0x000fe200078e0a1e */
[C---:B------:R-:W-:Y:S01]  /*2030*/  ISETP.GT.U32.AND P3, PT, R3.reuse, R32, PT ;  /* 0x000000200300720c */ /* 0x040fe20003f64070 */
[----:B------:R-:W-:Y:S01]  /*2040*/  IMAD.MOV.U32 R38, RZ, RZ, R36 ;  /* 0x000000ffff267224 */ /* 0x000fe200078e0024 */
[----:B------:R-:W-:Y:S01]  /*2050*/  ISETP.GT.U32.AND P6, PT, R3, R35, PT ;  /* 0x000000230300720c */ /* 0x000fe20003fc4070 */
[----:B------:R-:W-:-:S04]  /*2060*/  IMAD.HI.U32 R33, R5, R40, RZ ;  /* 0x0000002805217227 */ /* 0x000fc800078e00ff */
[----:B------:R-:W-:-:S04]  /*2070*/  IMAD.HI.U32 R36, R5, R42, RZ ;  /* 0x0000002a05247227 */ /* 0x000fc800078e00ff */
[----:B------:R-:W-:Y:S02]  /*2080*/  IMAD.MOV R33, RZ, RZ, -R33 ;  /* 0x000000ffff217224 */ /* 0x000fe400078e0a21 */
[----:B------:R-:W-:Y:S02]  /*2090*/  IMAD.MOV R36, RZ, RZ, -R36 ;  /* 0x000000ffff247224 */ /* 0x000fe400078e0a24 */
[C---:B------:R-:W-:Y:S01]  /*20a0*/  IMAD R33, R3.reuse, R33, R40 ;  /* 0x0000002103217224 */ /* 0x040fe200078e0228 */
[----:B------:R-:W-:Y:S01]  /*20b0*/  IABS R40, R45 ;  /* 0x0000002d00287213 */ /* 0x000fe20000000000 */
[----:B------:R-:W-:Y:S01]  /*20c0*/  @!P4 IMAD.MOV R31, RZ, RZ, -R31 ;  /* 0x000000ffff1fc224 */ /* 0x000fe200078e0a1f */
[C---:B------:R-:W-:Y:S01]  /*20d0*/  ISETP.GT.U32.AND P4, PT, R3.reuse, R34, PT ;  /* 0x000000220300720c */ /* 0x040fe20003f84070 */
[C---:B------:R-:W-:Y:S01]  /*20e0*/  IMAD R36, R3.reuse, R36, R42 ;  /* 0x0000002403247224 */ /* 0x040fe200078e022a */
[----:B------:R-:W-:Y:S01]  /*20f0*/  IABS R42, R47 ;  /* 0x0000002f002a7213 */ /* 0x000fe20000000000 */
[--C-:B------:R-:W-:Y:S01]  /*2100*/  @!P3 IMAD.IADD R32, R32, 0x1, -R3.reuse ;  /* 0x000000012020b824 */ /* 0x100fe200078e0a03 */
[----:B------:R-:W-:Y:S01]  /*2110*/  ISETP.GT.U32.AND P3, PT, R3, R33, PT ;  /* 0x000000210300720c */ /* 0x000fe20003f64070 */
[----:B------:R-:W-:Y:S01]  /*2120*/  @!P6 IMAD.IADD R35, R35, 0x1, -R3 ;  /* 0x000000012323e824 */ /* 0x000fe200078e0a03 */
[----:B------:R-:W-:Y:S01]  /*2130*/  ISETP.GT.U32.AND P6, PT, R3, R36, PT ;  /* 0x000000240300720c */ /* 0x000fe20003fc4070 */
[----:B------:R-:W-:-:S04]  /*2140*/  IMAD.HI.U32 R37, R5, R38, RZ ;  /* 0x0000002605257227 */ /* 0x000fc800078e00ff */
[----:B------:R-:W-:Y:S02]  /*2150*/  IMAD.MOV R37, RZ, RZ, -R37 ;  /* 0x000000ffff257224 */ /* 0x000fe400078e0a25 */
[--C-:B------:R-:W-:Y:S01]  /*2160*/  @!P4 IMAD.IADD R34, R34, 0x1, -R3.reuse ;  /* 0x000000012222c824 */ /* 0x100fe200078e0a03 */
[C---:B------:R-:W-:Y:S01]  /*2170*/  ISETP.GT.U32.AND P4, PT, R3.reuse, R35, PT ;  /* 0x000000230300720c */ /* 0x040fe20003f84070 */
[----:B------:R-:W-:Y:S02]  /*2180*/  IMAD R37, R3, R37, R38 ;  /* 0x0000002503257224 */ /* 0x000fe400078e0226 */
[--C-:B------:R-:W-:Y:S01]  /*2190*/  @!P3 IMAD.IADD R33, R33, 0x1, -R3.reuse ;  /* 0x000000012121b824 */ /* 0x100fe200078e0a03 */
[----:B------:R-:W-:Y:S01]  /*21a0*/  ISETP.GT.U32.AND P3, PT, R3, R34, PT ;  /* 0x000000220300720c */ /* 0x000fe20003f64070 */
[----:B------:R-:W-:Y:S02]  /*21b0*/  @!P6 IMAD.IADD R36, R36, 0x1, -R3 ;  /* 0x000000012424e824 */ /* 0x000fe400078e0a03 */
[----:B------:R-:W-:-:S03]  /*21c0*/  IMAD.HI.U32 R38, R5, R40, RZ ;  /* 0x0000002805267227 */ /* 0x000fc600078e00ff */
[----:B------:R-:W-:Y:S01]  /*21d0*/  ISETP.GT.U32.AND P6, PT, R3, R36, PT ;  /* 0x000000240300720c */ /* 0x000fe20003fc4070 */
[----:B------:R-:W-:Y:S02]  /*21e0*/  IMAD.MOV R38, RZ, RZ, -R38 ;  /* 0x000000ffff267224 */ /* 0x000fe400078e0a26 */
[----:B------:R-:W-:-:S04]  /*21f0*/  IMAD.HI.U32 R39, R5, R42, RZ ;  /* 0x0000002a05277227 */ /* 0x000fc800078e00ff */
[C---:B------:R-:W-:Y:S02]  /*2200*/  IMAD R38, R3.reuse, R38, R40 ;  /* 0x0000002603267224 */ /* 0x040fe400078e0228 */
[----:B------:R-:W-:Y:S02]  /*2210*/  IMAD.MOV R39, RZ, RZ, -R39 ;  /* 0x000000ffff277224 */ /* 0x000fe400078e0a27 */
[----:B------:R-:W-:Y:S01]  /*2220*/  @!P0 IMAD.MOV R32, RZ, RZ, -R32 ;  /* 0x000000ffff208224 */ /* 0x000fe200078e0a20 */
[C---:B------:R-:W-:Y:S01]  /*2230*/  ISETP.GT.U32.AND P0, PT, R3.reuse, R33, PT ;  /* 0x000000210300720c */ /* 0x040fe20003f04070 */
[--C-:B------:R-:W-:Y:S01]  /*2240*/  @!P3 IMAD.IADD R34, R34, 0x1, -R3.reuse ;  /* 0x000000012222b824 */ /* 0x100fe200078e0a03 */
[C---:B------:R-:W-:Y:S01]  /*2250*/  ISETP.GT.U32.AND P3, PT, R3.reuse, R38, PT ;  /* 0x000000260300720c */ /* 0x040fe20003f64070 */
[----:B------:R-:W-:Y:S02]  /*2260*/  IMAD R39, R3, R39, R42 ;  /* 0x0000002703277224 */ /* 0x000fe400078e022a */
[----:B------:R-:W-:-:S02]  /*2270*/  @!P6 IMAD.IADD R36, R36, 0x1, -R3 ;  /* 0x000000012424e824 */ /* 0x000fc400078e0a03 */
[----:B------:R-:W-:Y:S01]  /*2280*/  IMAD.HI.U32 R40, R5, R44, RZ ;  /* 0x0000002c05287227 */ /* 0x000fe200078e00ff */
[----:B------:R-:W-:-:S03]  /*2290*/  ISETP.GT.U32.AND P6, PT, R3, R39, PT ;  /* 0x000000270300720c */ /* 0x000fc60003fc4070 */
[----:B------:R-:W-:Y:S02]  /*22a0*/  IMAD.MOV R40, RZ, RZ, -R40 ;  /* 0x000000ffff287224 */ /* 0x000fe400078e0a28 */
[--C-:B------:R-:W-:Y:S01]  /*22b0*/  @!P0 IMAD.IADD R33, R33, 0x1, -R3.reuse ;  /* 0x0000000121218824 */ /* 0x100fe200078e0a03 */
[----:B------:R-:W-:Y:S01]  /*22c0*/  ISETP.GE.AND P0, PT, R41, RZ, PT ;  /* 0x000000ff2900720c */ /* 0x000fe20003f06270 */
[--C-:B------:R-:W-:Y:S01]  /*22d0*/  @!P3 IMAD.IADD R38, R38, 0x1, -R3.reuse ;  /* 0x000000012626b824 */ /* 0x100fe200078e0a03 */
[----:B------:R-:W-:Y:S01]  /*22e0*/  IABS R41, R50 ;  /* 0x0000003200297213 */ /* 0x000fe20000000000 */
[----:B------:R-:W-:Y:S01]  /*22f0*/  IMAD R40, R3, R40, R44 ;  /* 0x0000002803287224 */ /* 0x000fe200078e022c */
[----:B------:R-:W-:Y:S01]  /*2300*/  ISETP.GE.AND P3, PT, R45, RZ, PT ;  /* 0x000000ff2d00720c */ /* 0x000fe20003f66270 */
[--C-:B------:R-:W-:Y:S01]  /*2310*/  @!P4 IMAD.IADD R35, R35, 0x1, -R3.reuse ;  /* 0x000000012323c824 */ /* 0x100fe200078e0a03 */
[----:B------:R-:W-:Y:S01]  /*2320*/  ISETP.GT.U32.AND P4, PT, R3, R37, PT ;  /* 0x000000250300720c */ /* 0x000fe20003f84070 */
[----:B------:R-:W-:Y:S01]  /*2330*/  @!P6 IMAD.IADD R39, R39, 0x1, -R3 ;  /* 0x000000012727e824 */ /* 0x000fe200078e0a03 */
[----:B------:R-:W-:Y:S01]  /*2340*/  ISETP.GT.U32.AND P6, PT, R3, R38, PT ;  /* 0x000000260300720c */ /* 0x000fe20003fc4070 */
[----:B------:R-:W-:Y:S01]  /*2350*/  IMAD.MOV.U32 R44, RZ, RZ, R41 ;  /* 0x000000ffff2c7224 */ /* 0x000fe200078e0029 */
[----:B------:R-:W-:Y:S01]  /*2360*/  LOP3.LUT R45, R4, 0x26, RZ, 0xfc, !PT ;  /* 0x00000026042d7812 */ /* 0x000fe200078efcff */
[----:B------:R-:W-:-:S04]  /*2370*/  IMAD.HI.U32 R41, R5, R46, RZ ;  /* 0x0000002e05297227 */ /* 0x000fc800078e00ff */
[----:B------:R-:W-:Y:S02]  /*2380*/  IMAD.MOV R41, RZ, RZ, -R41 ;  /* 0x000000ffff297224 */ /* 0x000fe400078e0a29 */
[----:B------:R-:W-:Y:S01]  /*2390*/  @!P1 IMAD.MOV R33, RZ, RZ, -R33 ;  /* 0x000000ffff219224 */ /* 0x000fe200078e0a21 */
[C---:B------:R-:W-:Y:S01]  /*23a0*/  ISETP.GT.U32.AND P1, PT, R3.reuse, R40, PT ;  /* 0x000000280300720c */ /* 0x040fe20003f24070 */
[----:B------:R-:W-:Y:S02]  /*23b0*/  IMAD R41, R3, R41, R46 ;  /* 0x0000002903297224 */ /* 0x000fe400078e022e */
[--C-:B------:R-:W-:Y:S02]  /*23c0*/  @!P6 IMAD.IADD R38, R38, 0x1, -R3.reuse ;  /* 0x000000012626e824 */ /* 0x100fe400078e0a03 */
[----:B------:R-:W-:Y:S01]  /*23d0*/  @!P4 IMAD.IADD R37, R37, 0x1, -R3 ;  /* 0x000000012525c824 */ /* 0x000fe200078e0a03 */
[----:B------:R-:W-:Y:S01]  /*23e0*/  ISETP.GT.U32.AND P6, PT, R3, R41, PT ;  /* 0x000000290300720c */ /* 0x000fe20003fc4070 */
[----:B------:R-:W-:Y:S01]  /*23f0*/  @!P2 IMAD.MOV R35, RZ, RZ, -R35 ;  /* 0x000000ffff23a224 */ /* 0x000fe200078e0a23 */
[----:B------:R-:W-:Y:S01]  /*2400*/  ISETP.GE.AND P4, PT, R43, RZ, PT ;  /* 0x000000ff2b00720c */ /* 0x000fe20003f86270 */
[----:B------:R-:W-:Y:S01]  /*2410*/  IMAD.HI.U32 R42, R5, R44, RZ ;  /* 0x0000002c052a7227 */ /* 0x000fe200078e00ff */
[----:B------:R-:W-:-:S02]  /*2420*/  ISETP.GT.U32.AND P2, PT, R3, R37, PT ;  /* 0x000000250300720c */ /* 0x000fc40003f44070 */
[----:B------:R-:W-:Y:S01]  /*2430*/  LOP3.LUT R43, R4, 0x2a, RZ, 0xfc, !PT ;  /* 0x0000002a042b7812 */ /* 0x000fe200078efcff */
[----:B------:R-:W-:Y:S01]  /*2440*/  @!P5 IMAD.MOV R34, RZ, RZ, -R34 ;  /* 0x000000ffff22d224 */ /* 0x000fe200078e0a22 */
[----:B------:R-:W-:Y:S01]  /*2450*/  ISETP.GT.U32.AND P5, PT, R3, R39, PT ;  /* 0x000000270300720c */ /* 0x000fe20003fa4070 */
[----:B------:R-:W-:Y:S01]  /*2460*/  IMAD.MOV R42, RZ, RZ, -R42 ;  /* 0x000000ffff2a7224 */ /* 0x000fe200078e0a2a */
[----:B------:R-:W-:Y:S01]  /*2470*/  IABS R46, R43 ;  /* 0x0000002b002e7213 */ /* 0x000fe20000000000 */
[----:B------:R-:W-:Y:S01]  /*2480*/  @!P0 IMAD.MOV R36, RZ, RZ, -R36 ;  /* 0x000000ffff248224 */ /* 0x000fe200078e0a24 */
[----:B------:R-:W-:Y:S01]  /*2490*/  ISETP.GE.AND P0, PT, R47, RZ, PT ;  /* 0x000000ff2f00720c */ /* 0x000fe20003f06270 */
[--C-:B------:R-:W-:Y:S02]  /*24a0*/  @!P6 IMAD.IADD R41, R41, 0x1, -R3.reuse ;  /* 0x000000012929e824 */ /* 0x100fe400078e0a03 */
[--C-:B------:R-:W-:Y:S02]  /*24b0*/  @!P1 IMAD.IADD R40, R40, 0x1, -R3.reuse ;  /* 0x0000000128289824 */ /* 0x100fe400078e0a03 */
[C---:B------:R-:W-:Y:S01]  /*24c0*/  IMAD R42, R3.reuse, R42, R44 ;  /* 0x0000002a032a7224 */ /* 0x040fe200078e022c */
[----:B------:R-:W-:Y:S01]  /*24d0*/  ISETP.GT.U32.AND P6, PT, R3, R41, PT ;  /* 0x000000290300720c */ /* 0x000fe20003fc4070 */
[--C-:B------:R-:W-:Y:S01]  /*24e0*/  @!P2 IMAD.IADD R37, R37, 0x1, -R3.reuse ;  /* 0x000000012525a824 */ /* 0x100fe200078e0a03 */
[----:B------:R-:W-:Y:S01]  /*24f0*/  LOP3.LUT R44, R4, 0x28, RZ, 0xfc, !PT ;  /* 0x00000028042c7812 */ /* 0x000fe200078efcff */
[----:B------:R-:W-:Y:S01]  /*2500*/  @!P5 IMAD.IADD R39, R39, 0x1, -R3 ;  /* 0x000000012727d824 */ /* 0x000fe200078e0a03 */
[----:B------:R-:W-:Y:S01]  /*2510*/  ISETP.GT.U32.AND P1, PT, R3, R40, PT ;  /* 0x000000280300720c */ /* 0x000fe20003f24070 */
[----:B------:R-:W-:Y:S01]  /*2520*/  @!P3 IMAD.MOV R38, RZ, RZ, -R38 ;  /* 0x000000ffff26b224 */ /* 0x000fe200078e0a26 */
[----:B------:R-:W-:Y:S01]  /*2530*/  ISETP.GE.AND P2, PT, R48, RZ, PT ;  /* 0x000000ff3000720c */ /* 0x000fe20003f46270 */
[----:B------:R-:W-:Y:S01]  /*2540*/  @!P0 IMAD.MOV R39, RZ, RZ, -R39 ;  /* 0x000000ffff278224 */ /* 0x000fe200078e0a27 */
[----:B------:R-:W-:Y:S01]  /*2550*/  IABS R48, R44 ;  /* 0x0000002c00307213 */ /* 0x000fe20000000000 */
[----:B------:R-:W-:Y:S01]  /*2560*/  @!P4 IMAD.MOV R37, RZ, RZ, -R37 ;  /* 0x000000ffff25c224 */ /* 0x000fe200078e0a25 */
[----:B------:R-:W-:Y:S01]  /*2570*/  ISETP.GE.AND P3, PT, R43, RZ, PT ;  /* 0x000000ff2b00720c */ /* 0x000fe20003f66270 */
[----:B------:R-:W-:Y:S01]  /*2580*/  IMAD.HI.U32 R43, R5, R46, RZ ;  /* 0x0000002e052b7227 */ /* 0x000fe200078e00ff */
[----:B------:R-:W-:-:S02]  /*2590*/  ISETP.GE.AND P0, PT, R44, RZ, PT ;  /* 0x000000ff2c00720c */ /* 0x000fc40003f06270 */
[----:B------:R-:W-:Y:S01]  /*25a0*/  ISETP.GE.AND P5, PT, R49, RZ, PT ;  /* 0x000000ff3100720c */ /* 0x000fe20003fa6270 */
[----:B------:R-:W-:Y:S01]  /*25b0*/  @!P6 IMAD.IADD R41, R41, 0x1, -R3 ;  /* 0x000000012929e824 */ /* 0x000fe200078e0a03 */
[----:B------:R-:W-:Y:S01]  /*25c0*/  ISETP.GT.U32.AND P6, PT, R3, R42, PT ;  /* 0x0000002a0300720c */ /* 0x000fe20003fc4070 */
[----:B------:R-:W-:Y:S01]  /*25d0*/  IMAD.HI.U32 R44, R5, R48, RZ ;  /* 0x00000030052c7227 */ /* 0x000fe200078e00ff */
[----:B------:R-:W-:Y:S02]  /*25e0*/  ISETP.GE.AND P4, PT, R50, RZ, PT ;  /* 0x000000ff3200720c */ /* 0x000fe40003f86270 */
[----:B------:R-:W-:Y:S01]  /*25f0*/  IABS R50, R45 ;  /* 0x0000002d00327213 */ /* 0x000fe20000000000 */
[----:B------:R-:W-:Y:S01]  /*2600*/  IMAD.MOV R43, RZ, RZ, -R43 ;  /* 0x000000ffff2b7224 */ /* 0x000fe200078e0a2b */
[----:B------:R-:W-:Y:S01]  /*2610*/  LOP3.LUT R49, R4, 0x24, RZ, 0xfc, !PT ;  /* 0x0000002404317812 */ /* 0x000fe200078efcff */
[----:B------:R-:W-:Y:S02]  /*2620*/  IMAD.MOV R47, RZ, RZ, -R44 ;  /* 0x000000ffff2f7224 */ /* 0x000fe400078e0a2c */
[--C-:B------:R-:W-:Y:S01]  /*2630*/  @!P1 IMAD.IADD R40, R40, 0x1, -R3.reuse ;  /* 0x0000000128289824 */ /* 0x100fe200078e0a03 */
[----:B------:R-:W-:Y:S01]  /*2640*/  ISETP.GE.AND P1, PT, R45, RZ, PT ;  /* 0x000000ff2d00720c */ /* 0x000fe20003f26270 */
[----:B------:R-:W-:Y:S01]  /*2650*/  IMAD R44, R3, R43, R46 ;  /* 0x0000002b032c7224 */ /* 0x000fe200078e022e */
[----:B------:R-:W-:Y:S01]  /*2660*/  IABS R52, R49 ;  /* 0x0000003100347213 */ /* 0x000fe20000000000 */
[----:B------:R-:W-:-:S02]  /*2670*/  @!P6 IMAD.IADD R42, R42, 0x1, -R3 ;  /* 0x000000012a2ae824 */ /* 0x000fc400078e0a03 */
[C---:B------:R-:W-:Y:S01]  /*2680*/  IMAD R46, R3.reuse, R47, R48 ;  /* 0x0000002f032e7224 */ /* 0x040fe200078e0230 */
[----:B------:R-:W-:Y:S01]  /*2690*/  IABS R47, R55 ;  /* 0x00000037002f7213 */ /* 0x000fe20000000000 */
[----:B------:R-:W-:Y:S01]  /*26a0*/  @!P2 IMAD.MOV R40, RZ, RZ, -R40 ;  /* 0x000000ffff28a224 */ /* 0x000fe200078e0a28 */
[----:B------:R-:W-:Y:S01]  /*26b0*/  ISETP.GT.U32.AND P6, PT, R3, R42, PT ;  /* 0x0000002a0300720c */ /* 0x000fe20003fc4070 */
[----:B------:R-:W-:Y:S01]  /*26c0*/  IMAD.HI.U32 R45, R5, R50, RZ ;  /* 0x00000032052d7227 */ /* 0x000fe200078e00ff */
[----:B------:R-:W-:-:S03]  /*26d0*/  ISETP.GT.U32.AND P2, PT, R3, R44, PT ;  /* 0x0000002c0300720c */ /* 0x000fc60003f44070 */
[----:B------:R-:W-:Y:S01]  /*26e0*/  @!P5 IMAD.MOV R41, RZ, RZ, -R41 ;  /* 0x000000ffff29d224 */ /* 0x000fe200078e0a29 */
[----:B------:R-:W-:Y:S01]  /*26f0*/  ISETP.GT.U32.AND P5, PT, R3, R46, PT ;  /* 0x0000002e0300720c */ /* 0x000fe20003fa4070 */
[----:B------:R-:W-:Y:S02]  /*2700*/  IMAD.MOV R45, RZ, RZ, -R45 ;  /* 0x000000ffff2d7224 */ /* 0x000fe400078e0a2d */
[----:B------:R-:W-:-:S04]  /*2710*/  IMAD.HI.U32 R43, R5, R52, RZ ;  /* 0x00000034052b7227 */ /* 0x000fc800078e00ff */
[----:B------:R-:W-:Y:S02]  /*2720*/  IMAD R48, R3, R45, R50 ;  /* 0x0000002d03307224 */ /* 0x000fe400078e0232 */
[----:B------:R-:W-:Y:S02]  /*2730*/  IMAD.MOV R43, RZ, RZ, -R43 ;  /* 0x000000ffff2b7224 */ /* 0x000fe400078e0a2b */
[----:B------:R-:W-:-:S04]  /*2740*/  IMAD.HI.U32 R45, R5, R54, RZ ;  /* 0x00000036052d7227 */ /* 0x000fc800078e00ff */
[C---:B------:R-:W-:Y:S02]  /*2750*/  IMAD R50, R3.reuse, R43, R52 ;  /* 0x0000002b03327224 */ /* 0x040fe400078e0234 */
[--C-:B------:R-:W-:Y:S01]  /*2760*/  @!P6 IMAD.IADD R42, R42, 0x1, -R3.reuse ;  /* 0x000000012a2ae824 */ /* 0x100fe200078e0a03 */
[C---:B------:R-:W-:Y:S01]  /*2770*/  ISETP.GT.U32.AND P6, PT, R3.reuse, R48, PT ;  /* 0x000000300300720c */ /* 0x040fe20003fc4070 */
[----:B------:R-:W-:Y:S02]  /*2780*/  @!P2 IMAD.IADD R44, R44, 0x1, -R3 ;  /* 0x000000012c2ca824 */ /* 0x000fe400078e0a03 */
[----:B------:R-:W-:Y:S02]  /*2790*/  IMAD.MOV R45, RZ, RZ, -R45 ;  /* 0x000000ffff2d7224 */ /* 0x000fe400078e0a2d */
[----:B------:R-:W-:Y:S01]  /*27a0*/  @!P5 IMAD.IADD R46, R46, 0x1, -R3 ;  /* 0x000000012e2ed824 */ /* 0x000fe200078e0a03 */
[C---:B------:R-:W-:Y:S01]  /*27b0*/  ISETP.GT.U32.AND P2, PT, R3.reuse, R44, PT ;  /* 0x0000002c0300720c */ /* 0x040fe20003f44070 */
[----:B------:R-:W-:Y:S01]  /*27c0*/  @!P4 IMAD.MOV R42, RZ, RZ, -R42 ;  /* 0x000000ffff2ac224 */ /* 0x000fe200078e0a2a */
[C---:B------:R-:W-:Y:S01]  /*27d0*/  ISETP.GT.U32.AND P4, PT, R3.reuse, R50, PT ;  /* 0x000000320300720c */ /* 0x040fe20003f84070 */
[C---:B------:R-:W-:Y:S01]  /*27e0*/  IMAD R52, R3.reuse, R45, R54 ;  /* 0x0000002d03347224 */ /* 0x040fe200078e0236 */
[----:B------:R-:W-:Y:S01]  /*27f0*/  ISETP.GT.U32.AND P5, PT, R3, R46, PT ;  /* 0x0000002e0300720c */ /* 0x000fe20003fa4070 */
[----:B------:R-:W-:Y:S01]  /*2800*/  IMAD.MOV.U32 R54, RZ, RZ, R47 ;  /* 0x000000ffff367224 */ /* 0x000fe200078e002f */
[----:B------:R-:W-:Y:S01]  /*2810*/  LOP3.LUT R47, R4, 0x1a, RZ, 0xfc, !PT ;  /* 0x0000001a042f7812 */ /* 0x000fe200078efcff */
[----:B------:R-:W-:-:S02]  /*2820*/  @!P6 IMAD.IADD R48, R48, 0x1, -R3 ;  /* 0x000000013030e824 */ /* 0x000fc400078e0a03 */
[----:B------:R-:W-:Y:S01]  /*2830*/  IMAD.HI.U32 R43, R5, R54, RZ ;  /* 0x00000036052b7227 */ /* 0x000fe200078e00ff */
[----:B------:R-:W-:Y:S02]  /*2840*/  IABS R60, R47 ;  /* 0x0000002f003c7213 */ /* 0x000fe40000000000 */
[C---:B------:R-:W-:Y:S01]  /*2850*/  ISETP.GT.U32.AND P6, PT, R3.reuse, R48, PT ;  /* 0x000000300300720c */ /* 0x040fe20003fc4070 */
[----:B------:R-:W-:Y:S02]  /*2860*/  IMAD.MOV R43, RZ, RZ, -R43 ;  /* 0x000000ffff2b7224 */ /* 0x000fe400078e0a2b */
[--C-:B------:R-:W-:Y:S01]  /*2870*/  @!P2 IMAD.IADD R44, R44, 0x1, -R3.reuse ;  /* 0x000000012c2ca824 */ /* 0x100fe200078e0a03 */
[C---:B------:R-:W-:Y:S01]  /*2880*/  ISETP.GT.U32.AND P2, PT, R3.reuse, R52, PT ;  /* 0x000000340300720c */ /* 0x040fe20003f44070 */
[----:B------:R-:W-:Y:S02]  /*2890*/  IMAD R54, R3, R43, R54 ;  /* 0x0000002b03367224 */ /* 0x000fe400078e0236 */
[----:B------:R-:W-:-:S02]  /*28a0*/  @!P4 IMAD.IADD R50, R50, 0x1, -R3 ;  /* 0x000000013232c824 */ /* 0x000fc400078e0a03 */
[----:B------:R-:W-:Y:S01]  /*28b0*/  @!P5 IMAD.IADD R46, R46, 0x1, -R3 ;  /* 0x000000012e2ed824 */ /* 0x000fe200078e0a03 */
[C---:B------:R-:W-:Y:S01]  /*28c0*/  ISETP.GT.U32.AND P5, PT, R3.reuse, R54, PT ;  /* 0x000000360300720c */ /* 0x040fe20003fa4070 */
[----:B------:R-:W-:Y:S01]  /*28d0*/  IMAD.MOV.U32 R58, RZ, RZ, R44 ;  /* 0x000000ffff3a7224 */ /* 0x000fe200078e002c */
[----:B------:R-:W-:Y:S01]  /*28e0*/  ISETP.GT.U32.AND P4, PT, R3, R50, PT ;  /* 0x000000320300720c */ /* 0x000fe20003f84070 */
[----:B------:R-:W-:-:S04]  /*28f0*/  IMAD.HI.U32 R43, R5, R56, RZ ;  /* 0x00000038052b7227 */ /* 0x000fc800078e00ff */
[----:B------:R-:W-:Y:S01]  /*2900*/  @!P3 IMAD.MOV R58, RZ, RZ, -R58 ;  /* 0x000000ffff3ab224 */ /* 0x000fe200078e0a3a */
[----:B------:R-:W-:Y:S01]  /*2910*/  ISETP.GE.AND P3, PT, R49, RZ, PT ;  /* 0x000000ff3100720c */ /* 0x000fe20003f66270 */
[----:B------:R-:W-:Y:S01]  /*2920*/  IMAD.HI.U32 R45, R5, R60, RZ ;  /* 0x0000003c052d7227 */ /* 0x000fe200078e00ff */
[----:B------:R-:W-:-:S03]  /*2930*/  LOP3.LUT R49, R4, 0x16, RZ, 0xfc, !PT ;  /* 0x0000001604317812 */ /* 0x000fc600078efcff */
[----:B------:R-:W-:Y:S02]  /*2940*/  IMAD.MOV R43, RZ, RZ, -R43 ;  /* 0x000000ffff2b7224 */ /* 0x000fe400078e0a2b */
[----:B------:R-:W-:Y:S01]  /*2950*/  @!P2 IMAD.IADD R52, R52, 0x1, -R3 ;  /* 0x000000013434a824 */ /* 0x000fe200078e0a03 */
[----:B------:R-:W-:Y:S01]  /*2960*/  ISETP.GE.AND P2, PT, R55, RZ, PT ;  /* 0x000000ff3700720c */ /* 0x000fe20003f46270 */
[----:B------:R-:W-:Y:S02]  /*2970*/  IMAD.MOV R45, RZ, RZ, -R45 ;  /* 0x000000ffff2d7224 */ /* 0x000fe400078e0a2d */
[C---:B------:R-:W-:Y:S01]  /*2980*/  IMAD R44, R3.reuse, R43, R56 ;  /* 0x0000002b032c7224 */ /* 0x040fe200078e0238 */
[----:B------:R-:W-:Y:S01]  /*2990*/  LOP3.LUT R43, R4, 0x18, RZ, 0xfc, !PT ;  /* 0x00000018042b7812 */ /* 0x000fe200078efcff */
[--C-:B------:R-:W-:Y:S01]  /*29a0*/  @!P5 IMAD.IADD R54, R54, 0x1, -R3.reuse ;  /* 0x000000013636d824 */ /* 0x100fe200078e0a03 */
[C---:B------:R-:W-:Y:S01]  /*29b0*/  ISETP.GT.U32.AND P5, PT, R3.reuse, R52, PT ;  /* 0x000000340300720c */ /* 0x040fe20003fa4070 */
[----:B------:R-:W-:Y:S01]  /*29c0*/  @!P4 IMAD.IADD R50, R50, 0x1, -R3 ;  /* 0x000000013232c824 */ /* 0x000fe200078e0a03 */
[C---:B------:R-:W-:Y:S01]  /*29d0*/  ISETP.GT.U32.AND P4, PT, R3.reuse, R44, PT ;  /* 0x0000002c0300720c */ /* 0x040fe20003f84070 */
[----:B------:R-:W-:-:S02]  /*29e0*/  IMAD R56, R3, R45, R60 ;  /* 0x0000002d03387224 */ /* 0x000fc400078e023c */
[----:B------:R-:W-:Y:S01]  /*29f0*/  IMAD.MOV.U32 R60, RZ, RZ, R46 ;  /* 0x000000ffff3c7224 */ /* 0x000fe200078e002e */
[----:B------:R-:W-:Y:S01]  /*2a00*/  IABS R46, R43 ;  /* 0x0000002b002e7213 */ /* 0x000fe20000000000 */
[----:B------:R-:W-:Y:S02]  /*2a10*/  IMAD.MOV.U32 R64, RZ, RZ, R50 ;  /* 0x000000ffff407224 */ /* 0x000fe400078e0032 */
[--C-:B------:R-:W-:Y:S01]  /*2a20*/  @!P6 IMAD.IADD R48, R48, 0x1, -R3.reuse ;  /* 0x000000013030e824 */ /* 0x100fe200078e0a03 */
[----:B------:R-:W-:Y:S01]  /*2a30*/  ISETP.GE.AND P6, PT, R51, RZ, PT ;  /* 0x000000ff3300720c */ /* 0x000fe20003fc6270 */
[----:B------:R-:W-:Y:S01]  /*2a40*/  @!P0 IMAD.MOV R60, RZ, RZ, -R60 ;  /* 0x000000ffff3c8224 */ /* 0x000fe200078e0a3c */
[C---:B------:R-:W-:Y:S01]  /*2a50*/  ISETP.GT.U32.AND P0, PT, R3.reuse, R54, PT ;  /* 0x000000360300720c */ /* 0x040fe20003f04070 */
[----:B------:R-:W-:Y:S01]  /*2a60*/  @!P3 IMAD.MOV R64, RZ, RZ, -R64 ;  /* 0x000000ffff40b224 */ /* 0x000fe200078e0a40 */
[----:B------:R-:W-:Y:S01]  /*2a70*/  ISETP.GT.U32.AND P3, PT, R3, R56, PT ;  /* 0x000000380300720c */ /* 0x000fe20003f64070 */
[--C-:B------:R-:W-:Y:S01]  /*2a80*/  @!P5 IMAD.IADD R52, R52, 0x1, -R3.reuse ;  /* 0x000000013434d824 */ /* 0x100fe200078e0a03 */
[----:B------:R-:W-:Y:S01]  /*2a90*/  ISETP.GE.AND P5, PT, R47, RZ, PT ;  /* 0x000000ff2f00720c */ /* 0x000fe20003fa6270 */
[--C-:B------:R-:W-:Y:S01]  /*2aa0*/  @!P4 IMAD.IADD R44, R44, 0x1, -R3.reuse ;  /* 0x000000012c2cc824 */ /* 0x100fe200078e0a03 */
[----:B------:R-:W-:Y:S01]  /*2ab0*/  LOP3.LUT R47, R4, 0x10, RZ, 0xfc, !PT ;  /* 0x00000010042f7812 */ /* 0x000fe200078efcff */
[----:B------:R-:W-:Y:S01]  /*2ac0*/  IMAD.MOV.U32 R66, RZ, RZ, R52 ;  /* 0x000000ffff427224 */ /* 0x000fe200078e0034 */
[----:B------:R-:W-:Y:S01]  /*2ad0*/  ISETP.GE.AND P4, PT, R49, RZ, PT ;  /* 0x000000ff3100720c */ /* 0x000fe20003f86270 */
[----:B------:R-:W-:Y:S01]  /*2ae0*/  IMAD.MOV.U32 R62, RZ, RZ, R48 ;  /* 0x000000ffff3e7224 */ /* 0x000fe200078e0030 */
[----:B------:R-:W-:Y:S01]  /*2af0*/  IABS R48, R49 ;  /* 0x0000003100307213 */ /* 0x000fe20000000000 */
[----:B------:R-:W-:Y:S01]  /*2b00*/  @!P6 IMAD.MOV R66, RZ, RZ, -R66 ;  /* 0x000000ffff42e224 */ /* 0x000fe200078e0a42 */
[----:B------:R-:W-:Y:S01]  /*2b10*/  ISETP.GT.U32.AND P6, PT, R3, R44, PT ;  /* 0x0000002c0300720c */ /* 0x000fe20003fc4070 */
[--C-:B------:R-:W-:Y:S01]  /*2b20*/  @!P0 IMAD.IADD R54, R54, 0x1, -R3.reuse ;  /* 0x0000000136368824 */ /* 0x100fe200078e0a03 */
[----:B------:R-:W-:Y:S01]  /*2b30*/  ISETP.GE.AND P0, PT, R43, RZ, PT ;  /* 0x000000ff2b00720c */ /* 0x000fe20003f06270 */
[----:B------:R-:W-:Y:S01]  /*2b40*/  @!P3 IMAD.IADD R56, R56, 0x1, -R3 ;  /* 0x000000013838b824 */ /* 0x000fe200078e0a03 */
[----:B------:R-:W-:Y:S01]  /*2b50*/  IABS R84, R47 ;  /* 0x0000002f00547213 */ /* 0x000fe20000000000 */
[----:B------:R-:W-:Y:S01]  /*2b60*/  IMAD.HI.U32 R43, R5, R46, RZ ;  /* 0x0000002e052b7227 */ /* 0x000fe200078e00ff */
[----:B------:R-:W-:-:S02]  /*2b70*/  LOP3.LUT R49, R4, 0xc, RZ, 0xfc, !PT ;  /* 0x0000000c04317812 */ /* 0x000fc400078efcff */
[----:B------:R-:W-:Y:S01]  /*2b80*/  ISETP.GT.U32.AND P3, PT, R3, R56, PT ;  /* 0x000000380300720c */ /* 0x000fe20003f64070 */
[----:B------:R-:W-:Y:S01]  /*2b90*/  IMAD.MOV R43, RZ, RZ, -R43 ;  /* 0x000000ffff2b7224 */ /* 0x000fe200078e0a2b */
[----:B------:R-:W-:Y:S01]  /*2ba0*/  IABS R88, R49 ;  /* 0x0000003100587213 */ /* 0x000fe20000000000 */
[----:B------:R-:W-:-:S04]  /*2bb0*/  IMAD.HI.U32 R45, R5, R48, RZ ;  /* 0x00000030052d7227 */ /* 0x000fc800078e00ff */
[C---:B------:R-:W-:Y:S01]  /*2bc0*/  IMAD R46, R3.reuse, R43, R46 ;  /* 0x0000002b032e7224 */ /* 0x040fe200078e022e */
[----:B------:R-:W-:Y:S01]  /*2bd0*/  LOP3.LUT R43, R4, 0x14, RZ, 0xfc, !PT ;  /* 0x00000014042b7812 */ /* 0x000fe200078efcff */
[----:B------:R-:W-:Y:S02]  /*2be0*/  @!P6 IMAD.IADD R44, R44, 0x1, -R3 ;  /* 0x000000012c2ce824 */ /* 0x000fe400078e0a03 */
[----:B------:R-:W-:Y:S01]  /*2bf0*/  IMAD.MOV R45, RZ, RZ, -R45 ;  /* 0x000000ffff2d7224 */ /* 0x000fe200078e0a2d */
[C---:B------:R-:W-:Y:S01]  /*2c00*/  ISETP.GT.U32.AND P6, PT, R3.reuse, R46, PT ;  /* 0x0000002e0300720c */ /* 0x040fe20003fc4070 */
[--C-:B------:R-:W-:Y:S01]  /*2c10*/  @!P3 IMAD.IADD R56, R56, 0x1, -R3.reuse ;  /* 0x000000013838b824 */ /* 0x100fe200078e0a03 */
[----:B------:R-:W-:Y:S01]  /*2c20*/  IABS R80, R43 ;  /* 0x0000002b00507213 */ /* 0x000fe20000000000 */
[C---:B------:R-:W-:Y:S01]  /*2c30*/  IMAD R48, R3.reuse, R45, R48 ;  /* 0x0000002d03307224 */ /* 0x040fe200078e0230 */
[C---:B------:R-:W-:Y:S01]  /*2c40*/  LOP3.LUT R45, R4.reuse, 0x12, RZ, 0xfc, !PT ;  /* 0x00000012042d7812 */ /* 0x040fe200078efcff */
[----:B------:R-:W-:Y:S01]  /*2c50*/  IMAD.MOV.U32 R74, RZ, RZ, R56 ;  /* 0x000000ffff4a7224 */ /* 0x000fe200078e0038 */
[----:B------:R-:W-:Y:S01]  /*2c60*/  LOP3.LUT R56, R4, 0x8, RZ, 0xfc, !PT ;  /* 0x0000000804387812 */ /* 0x000fe200078efcff */
[----:B------:R-:W-:Y:S01]  /*2c70*/  IMAD.MOV.U32 R68, RZ, RZ, R54 ;  /* 0x000000ffff447224 */ /* 0x000fe200078e0036 */
[----:B------:R-:W-:Y:S01]  /*2c80*/  IABS R82, R45 ;  /* 0x0000002d00527213 */ /* 0x000fe20000000000 */
[----:B------:R-:W-:Y:S01]  /*2c90*/  @!P5 IMAD.MOV R74, RZ, RZ, -R74 ;  /* 0x000000ffff4ad224 */ /* 0x000fe200078e0a4a */
[----:B------:R-:W-:Y:S01]  /*2ca0*/  ISETP.GT.U32.AND P5, PT, R3, R48, PT ;  /* 0x000000300300720c */ /* 0x000fe20003fa4070 */
[----:B------:R-:W-:Y:S01]  /*2cb0*/  @!P2 IMAD.MOV R68, RZ, RZ, -R68 ;  /* 0x000000ffff44a224 */ /* 0x000fe200078e0a44 */
[----:B------:R-:W-:Y:S01]  /*2cc0*/  ISETP.GE.AND P2, PT, R43, RZ, PT ;  /* 0x000000ff2b00720c */ /* 0x000fe20003f46270 */
[----:B------:R-:W-:Y:S01]  /*2cd0*/  @!P6 IMAD.IADD R46, R46, 0x1, -R3 ;  /* 0x000000012e2ee824 */ /* 0x000fe200078e0a03 */
[----:B------:R-:W-:Y:S01]  /*2ce0*/  ISETP.GE.AND P3, PT, R45, RZ, PT ;  /* 0x000000ff2d00720c */ /* 0x000fe20003f66270 */
[----:B------:R-:W-:Y:S01]  /*2cf0*/  IMAD.HI.U32 R43, R5, R80, RZ ;  /* 0x00000050052b7227 */ /* 0x000fe200078e00ff */
[----:B------:R-:W-:-:S02]  /*2d00*/  LOP3.LUT R54, R4, 0xa, RZ, 0xfc, !PT ;  /* 0x0000000a04367812 */ /* 0x000fc400078efcff */
[----:B------:R-:W-:Y:S01]  /*2d10*/  ISETP.GT.U32.AND P6, PT, R3, R46, PT ;  /* 0x0000002e0300720c */ /* 0x000fe20003fc4070 */
[----:B------:R-:W-:Y:S01]  /*2d20*/  IMAD.MOV.U32 R72, RZ, RZ, R44 ;  /* 0x000000ffff487224 */ /* 0x000fe200078e002c */
[----:B------:R-:W-:Y:S01]  /*2d30*/  IABS R90, R54 ;  /* 0x00000036005a7213 */ /* 0x000fe20000000000 */
[----:B------:R-:W-:Y:S01]  /*2d40*/  IMAD.MOV R43, RZ, RZ, -R43 ;  /* 0x000000ffff2b7224 */ /* 0x000fe200078e0a2b */
[----:B------:R-:W-:Y:S01]  /*2d50*/  IABS R92, R56 ;  /* 0x00000038005c7213 */ /* 0x000fe20000000000 */
[----:B------:R-:W-:Y:S02]  /*2d60*/  @!P5 IMAD.IADD R48, R48, 0x1, -R3 ;  /* 0x000000013030d824 */ /* 0x000fe400078e0a03 */
[----:B------:R-:W-:-:S03]  /*2d70*/  IMAD.HI.U32 R44, R5, R82, RZ ;  /* 0x00000052052c7227 */ /* 0x000fc600078e00ff */
[C---:B------:R-:W-:Y:S01]  /*2d80*/  ISETP.GT.U32.AND P5, PT, R3.reuse, R48, PT ;  /* 0x000000300300720c */ /* 0x040fe20003fa4070 */
[----:B------:R-:W-:Y:S02]  /*2d90*/  IMAD R80, R3, R43, R80 ;  /* 0x0000002b03507224 */ /* 0x000fe400078e0250 */
[----:B------:R-:W-:Y:S02]  /*2da0*/  IMAD.MOV R44, RZ, RZ, -R44 ;  /* 0x000000ffff2c7224 */ /* 0x000fe400078e0a2c */
[----:B------:R-:W-:-:S04]  /*2db0*/  IMAD.HI.U32 R43, R5, R84, RZ ;  /* 0x00000054052b7227 */ /* 0x000fc800078e00ff */
[----:B------:R-:W-:Y:S01]  /*2dc0*/  @!P6 IMAD.IADD R46, R46, 0x1, -R3 ;  /* 0x000000012e2ee824 */ /* 0x000fe200078e0a03 */
[C---:B------:R-:W-:Y:S01]  /*2dd0*/  ISETP.GT.U32.AND P6, PT, R3.reuse, R80, PT ;  /* 0x000000500300720c */ /* 0x040fe20003fc4070 */
[C---:B------:R-:W-:Y:S02]  /*2de0*/  IMAD R82, R3.reuse, R44, R82 ;  /* 0x0000002c03527224 */ /* 0x040fe400078e0252 */
[----:B------:R-:W-:Y:S02]  /*2df0*/  IMAD.MOV R45, RZ, RZ, -R43 ;  /* 0x000000ffff2d7224 */ /* 0x000fe400078e0a2b */
[----:B------:R-:W-:Y:S02]  /*2e00*/  IMAD.MOV.U32 R76, RZ, RZ, R46 ;  /* 0x000000ffff4c7224 */ /* 0x000fe400078e002e */
[C---:B------:R-:W-:Y:S02]  /*2e10*/  IMAD R84, R3.reuse, R45, R84 ;  /* 0x0000002d03547224 */ /* 0x040fe400078e0254 */
[----:B------:R-:W-:Y:S01]  /*2e20*/  @!P0 IMAD.MOV R76, RZ, RZ, -R76 ;  /* 0x000000ffff4c8224 */ /* 0x000fe200078e0a4c */
[C---:B------:R-:W-:Y:S01]  /*2e30*/  ISETP.GT.U32.AND P0, PT, R3.reuse, R82, PT ;  /* 0x000000520300720c */ /* 0x040fe20003f04070 */
[----:B------:R-:W-:Y:S01]  /*2e40*/  @!P5 IMAD.IADD R48, R48, 0x1, -R3 ;  /* 0x000000013030d824 */ /* 0x000fe200078e0a03 */
[----:B------:R-:W-:Y:S01]  /*2e50*/  ISETP.GT.U32.AND P5, PT, R3, R84, PT ;  /* 0x000000540300720c */ /* 0x000fe20003fa4070 */
[----:B------:R-:W-:-:S04]  /*2e60*/  IMAD.HI.U32 R43, R5, R90, RZ ;  /* 0x0000005a052b7227 */ /* 0x000fc800078e00ff */
[----:B------:R-:W-:Y:S02]  /*2e70*/  IMAD.MOV R43, RZ, RZ, -R43 ;  /* 0x000000ffff2b7224 */ /* 0x000fe400078e0a2b */
[----:B------:R-:W-:Y:S01]  /*2e80*/  @!P1 IMAD.MOV R62, RZ, RZ, -R62 ;  /* 0x000000ffff3e9224 */ /* 0x000fe200078e0a3e */
[----:B------:R-:W-:Y:S01]  /*2e90*/  ISETP.GE.AND P1, PT, R57, RZ, PT ;  /* 0x000000ff3900720c */ /* 0x000fe20003f26270 */
[----:B------:R-:W-:Y:S02]  /*2ea0*/  IMAD R90, R3, R43, R90 ;  /* 0x0000002b035a7224 */ /* 0x000fe400078e025a */
[--C-:B------:R-:W-:Y:S02]  /*2eb0*/  @!P0 IMAD.IADD R82, R82, 0x1, -R3.reuse ;  /* 0x0000000152528824 */ /* 0x100fe400078e0a03 */
[----:B------:R-:W-:Y:S02]  /*2ec0*/  @!P5 IMAD.IADD R84, R84, 0x1, -R3 ;  /* 0x000000015454d824 */ /* 0x000fe400078e0a03 */
[----:B------:R-:W-:Y:S01]  /*2ed0*/  IMAD.HI.U32 R43, R5, R92, RZ ;  /* 0x0000005c052b7227 */ /* 0x000fe200078e00ff */
[----:B------:R-:W-:-:S02]  /*2ee0*/  ISETP.GT.U32.AND P0, PT, R3, R82, PT ;  /* 0x000000520300720c */ /* 0x000fc40003f04070 */
[C---:B------:R-:W-:Y:S01]  /*2ef0*/  ISETP.GT.U32.AND P5, PT, R3.reuse, R84, PT ;  /* 0x000000540300720c */ /* 0x040fe20003fa4070 */
[----:B------:R-:W-:Y:S02]  /*2f00*/  IMAD.MOV R43, RZ, RZ, -R43 ;  /* 0x000000ffff2b7224 */ /* 0x000fe400078e0a2b */
[----:B------:R-:W-:Y:S02]  /*2f10*/  @!P6 IMAD.IADD R80, R80, 0x1, -R3 ;  /* 0x000000015050e824 */ /* 0x000fe400078e0a03 */
[----:B------:R-:W-:Y:S02]  /*2f20*/  IMAD R92, R3, R43, R92 ;  /* 0x0000002b035c7224 */ /* 0x000fe400078e025c */
[----:B------:R-:W-:Y:S01]  /*2f30*/  IMAD.HI.U32 R44, R5, R88, RZ ;  /* 0x00000058052c7227 */ /* 0x000fe200078e00ff */
[----:B------:R-:W-:-:S03]  /*2f40*/  ISETP.GT.U32.AND P6, PT, R3, R80, PT ;  /* 0x000000500300720c */ /* 0x000fc60003fc4070 */
[--C-:B------:R-:W-:Y:S01]  /*2f50*/  @!P0 IMAD.IADD R82, R82, 0x1, -R3.reuse ;  /* 0x0000000152528824 */ /* 0x100fe200078e0a03 */
[C---:B------:R-:W-:Y:S01]  /*2f60*/  ISETP.GT.U32.AND P0, PT, R3.reuse, R90, PT ;  /* 0x0000005a0300720c */ /* 0x040fe20003f04070 */
[----:B------:R-:W-:Y:S01]  /*2f70*/  @!P5 IMAD.IADD R84, R84, 0x1, -R3 ;  /* 0x000000015454d824 */ /* 0x000fe200078e0a03 */
[----:B------:R-:W-:Y:S01]  /*2f80*/  ISETP.GT.U32.AND P5, PT, R3, R92, PT ;  /* 0x0000005c0300720c */ /* 0x000fe20003fa4070 */
[----:B------:R-:W-:Y:S02]  /*2f90*/  IMAD.MOV R44, RZ, RZ, -R44 ;  /* 0x000000ffff2c7224 */ /* 0x000fe400078e0a2c */
[----:B------:R-:W-:Y:S01]  /*2fa0*/  @!P1 IMAD.MOV R72, RZ, RZ, -R72 ;  /* 0x000000ffff489224 */ /* 0x000fe200078e0a48 */
[----:B------:R-:W-:Y:S01]  /*2fb0*/  ISETP.GE.AND P1, PT, R47, RZ, PT ;  /* 0x000000ff2f00720c */ /* 0x000fe20003f26270 */
[----:B------:R-:W-:Y:S01]  /*2fc0*/  IMAD R88, R3, R44, R88 ;  /* 0x0000002c03587224 */ /* 0x000fe200078e0258 */
[----:B------:R-:W-:Y:S01]  /*2fd0*/  LEA.HI R47, R152, R0, RZ, 0x1a ;  /* 0x00000000982f7211 */ /* 0x000fe200078fd0ff */
[----:B------:R-:W-:-:S04]  /*2fe0*/  IMAD.HI.U32 R44, R5, R96, RZ ;  /* 0x00000060052c7227 */ /* 0x000fc800078e00ff */
[--C-:B------:R-:W-:Y:S02]  /*2ff0*/  @!P0 IMAD.IADD R90, R90, 0x1, -R3.reuse ;  /* 0x000000015a5a8824 */ /* 0x100fe400078e0a03 */
[----:B------:R-:W-:Y:S02]  /*3000*/  @!P5 IMAD.IADD R92, R92, 0x1, -R3 ;  /* 0x000000015c5cd824 */ /* 0x000fe400078e0a03 */
[----:B------:R-:W-:Y:S01]  /*3010*/  IMAD.MOV R44, RZ, RZ, -R44 ;  /* 0x000000ffff2c7224 */ /* 0x000fe200078e0a2c */
[----:B------:R-:W-:Y:S01]  /*3020*/  ISETP.GT.U32.AND P5, PT, R3, R90, PT ;  /* 0x0000005a0300720c */ /* 0x000fe20003fa4070 */
[----:B------:R-:W-:Y:S02]  /*3030*/  VIADD R51, R47, 0x7e ;  /* 0x0000007e2f337836 */ /* 0x000fe40000000000 */
[----:B------:R-:W-:-:S03]  /*3040*/  IMAD.HI.U32 R43, R5, R94, RZ ;  /* 0x0000005e052b7227 */ /* 0x000fc600078e00ff */
[----:B------:R-:W-:Y:S01]  /*3050*/  IABS R46, R51 ;  /* 0x00000033002e7213 */ /* 0x000fe20000000000 */
[----:B------:R-:W-:Y:S01]  /*3060*/  @!P6 IMAD.IADD R80, R80, 0x1, -R3 ;  /* 0x000000015050e824 */ /* 0x000fe200078e0a03 */
[C---:B------:R-:W-:Y:S01]  /*3070*/  ISETP.GT.U32.AND P6, PT, R3.reuse, R88, PT ;  /* 0x000000580300720c */ /* 0x040fe20003fc4070 */
[C---:B------:R-:W-:Y:S02]  /*3080*/  IMAD R96, R3.reuse, R44, R96 ;  /* 0x0000002c03607224 */ /* 0x040fe400078e0260 */
[----:B------:R-:W-:Y:S02]  /*3090*/  IMAD.MOV R43, RZ, RZ, -R43 ;  /* 0x000000ffff2b7224 */ /* 0x000fe400078e0a2b */
[----:B------:R-:W-:Y:S01]  /*30a0*/  @!P5 IMAD.IADD R90, R90, 0x1, -R3 ;  /* 0x000000015a5ad824 */ /* 0x000fe200078e0a03 */
[C---:B------:R-:W-:Y:S01]  /*30b0*/  ISETP.GT.U32.AND P5, PT, R3.reuse, R96, PT ;  /* 0x000000600300720c */ /* 0x040fe20003fa4070 */
[----:B------:R-:W-:Y:S02]  /*30c0*/  IMAD R94, R3, R43, R94 ;  /* 0x0000002b035e7224 */ /* 0x000fe400078e025e */
[----:B------:R-:W-:-:S04]  /*30d0*/  IMAD.HI.U32 R43, R5, R46, RZ ;  /* 0x0000002e052b7227 */ /* 0x000fc800078e00ff */
[----:B------:R-:W-:Y:S02]  /*30e0*/  VIADD R55, R47, 0x6e ;  /* 0x0000006e2f377836 */ /* 0x000fe40000000000 */
[----:B------:R-:W-:Y:S02]  /*30f0*/  IMAD.MOV R44, RZ, RZ, -R43 ;  /* 0x000000ffff2c7224 */ /* 0x000fe400078e0a2b */
[--C-:B------:R-:W-:Y:S01]  /*3100*/  @!P6 IMAD.IADD R88, R88, 0x1, -R3.reuse ;  /* 0x000000015858e824 */ /* 0x100fe200078e0a03 */
[----:B------:R-:W-:Y:S01]  /*3110*/  ISETP.GE.AND P6, PT, R49, RZ, PT ;  /* 0x000000ff3100720c */ /* 0x000fe20003fc6270 */
[----:B------:R-:W-:Y:S01]  /*3120*/  IMAD.MOV.U32 R78, RZ, RZ, R48 ;  /* 0x000000ffff4e7224 */ /* 0x000fe200078e0030 */
[----:B------:R-:W-:Y:S01]  /*3130*/  IABS R48, R55 ;  /* 0x0000003700307213 */ /* 0x000fe20000000000 */
[C---:B------:R-:W-:Y:S01]  /*3140*/  IMAD R46, R3.reuse, R44, R46 ;  /* 0x0000002c032e7224 */ /* 0x040fe200078e022e */
[C---:B------:R-:W-:Y:S01]  /*3150*/  ISETP.GT.U32.AND P0, PT, R3.reuse, R88, PT ;  /* 0x000000580300720c */ /* 0x040fe20003f04070 */
[----:B------:R-:W-:Y:S01]  /*3160*/  @!P4 IMAD.MOV R78, RZ, RZ, -R78 ;  /* 0x000000ffff4ec224 */ /* 0x000fe200078e0a4e */
[C---:B------:R-:W-:Y:S01]  /*3170*/  ISETP.GT.U32.AND P4, PT, R3.reuse, R92, PT ;  /* 0x0000005c0300720c */ /* 0x040fe20003f84070 */
[----:B------:R-:W-:Y:S01]  /*3180*/  @!P5 IMAD.IADD R96, R96, 0x1, -R3 ;  /* 0x000000016060d824 */ /* 0x000fe200078e0a03 */
[----:B------:R-:W-:Y:S01]  /*3190*/  ISETP.GT.U32.AND P5, PT, R3, R46, PT ;  /* 0x0000002e0300720c */ /* 0x000fe20003fa4070 */
[----:B------:R-:W-:-:S04]  /*31a0*/  IMAD.HI.U32 R45, R5, R98, RZ ;  /* 0x00000062052d7227 */ /* 0x000fc800078e00ff */
[----:B------:R-:W-:-:S04]  /*31b0*/  IMAD.HI.U32 R43, R5, R48, RZ ;  /* 0x00000030052b7227 */ /* 0x000fc800078e00ff */
[----:B------:R-:W-:Y:S02]  /*31c0*/  IMAD.MOV R45, RZ, RZ, -R45 ;  /* 0x000000ffff2d7224 */ /* 0x000fe400078e0a2d */
[----:B------:R-:W-:Y:S02]  /*31d0*/  VIADD R57, R47, 0x5e ;  /* 0x0000005e2f397836 */ /* 0x000fe40000000000 */
[----:B------:R-:W-:Y:S02]  /*31e0*/  IMAD.MOV R43, RZ, RZ, -R43 ;  /* 0x000000ffff2b7224 */ /* 0x000fe400078e0a2b */
[C---:B------:R-:W-:Y:S01]  /*31f0*/  IMAD R98, R3.reuse, R45, R98 ;  /* 0x0000002d03627224 */ /* 0x040fe200078e0262 */
[----:B------:R-:W-:Y:S01]  /*3200*/  IABS R50, R57 ;  /* 0x0000003900327213 */ /* 0x000fe20000000000 */
[C---:B------:R-:W-:Y:S02]  /*3210*/  IMAD R48, R3.reuse, R43, R48 ;  /* 0x0000002b03307224 */ /* 0x040fe400078e0230 */
[--C-:B------:R-:W-:Y:S01]  /*3220*/  @!P0 IMAD.IADD R88, R88, 0x1, -R3.reuse ;  /* 0x0000000158588824 */ /* 0x100fe200078e0a03 */
[C---:B------:R-:W-:Y:S01]  /*3230*/  ISETP.GT.U32.AND P0, PT, R3.reuse, R94, PT ;  /* 0x0000005e0300720c */ /* 0x040fe20003f04070 */
[----:B------:R-:W-:Y:S01]  /*3240*/  @!P4 IMAD.IADD R92, R92, 0x1, -R3 ;  /* 0x000000015c5cc824 */ /* 0x000fe200078e0a03 */
[----:B------:R-:W-:Y:S01]  /*3250*/  ISETP.GT.U32.AND P4, PT, R3, R98, PT ;  /* 0x000000620300720c */ /* 0x000fe20003f84070 */
[----:B------:R-:W-:-:S02]  /*3260*/  VIADD R59, R47, 0x4e ;  /* 0x0000004e2f3b7836 */ /* 0x000fc40000000000 */
[----:B------:R-:W-:Y:S01]  /*3270*/  @!P5 IMAD.IADD R46, R46, 0x1, -R3 ;  /* 0x000000012e2ed824 */ /* 0x000fe200078e0a03 */
[----:B------:R-:W-:Y:S01]  /*3280*/  ISETP.GT.U32.AND P5, PT, R3, R48, PT ;  /* 0x000000300300720c */ /* 0x000fe20003fa4070 */
[----:B------:R-:W-:Y:S01]  /*3290*/  IMAD.HI.U32 R44, R5, R50, RZ ;  /* 0x00000032052c7227 */ /* 0x000fe200078e00ff */
[----:B------:R-:W-:-:S03]  /*32a0*/  IABS R52, R59 ;  /* 0x0000003b00347213 */ /* 0x000fc60000000000 */
[----:B------:R-:W-:Y:S02]  /*32b0*/  IMAD.MOV R44, RZ, RZ, -R44 ;  /* 0x000000ffff2c7224 */ /* 0x000fe400078e0a2c */
[C---:B------:R-:W-:Y:S02]  /*32c0*/  VIADD R61, R47.reuse, 0x3e ;  /* 0x0000003e2f3d7836 */ /* 0x040fe40000000000 */
[----:B------:R-:W-:Y:S02]  /*32d0*/  VIADD R65, R47, 0x1e ;  /* 0x0000001e2f417836 */ /* 0x000fe40000000000 */
[----:B------:R-:W-:-:S03]  /*32e0*/  IMAD.HI.U32 R45, R5, R52, RZ ;  /* 0x00000034052d7227 */ /* 0x000fc600078e00ff */
[----:B------:R-:W-:Y:S01]  /*32f0*/  IABS R70, R65 ;  /* 0x0000004100467213 */ /* 0x000fe20000000000 */
[C---:B------:R-:W-:Y:S02]  /*3300*/  IMAD R50, R3.reuse, R44, R50 ;  /* 0x0000002c03327224 */ /* 0x040fe400078e0232 */
[--C-:B------:R-:W-:Y:S01]  /*3310*/  @!P0 IMAD.IADD R94, R94, 0x1, -R3.reuse ;  /* 0x000000015e5e8824 */ /* 0x100fe200078e0a03 */
[----:B------:R-:W-:Y:S01]  /*3320*/  ISETP.GE.AND P0, PT, R54, RZ, PT ;  /* 0x000000ff3600720c */ /* 0x000fe20003f06270 */
[----:B------:R-:W-:Y:S01]  /*3330*/  @!P4 IMAD.IADD R98, R98, 0x1, -R3 ;  /* 0x000000016262c824 */ /* 0x000fe200078e0a03 */
[----:B------:R-:W-:Y:S01]  /*3340*/  IABS R54, R61 ;  /* 0x0000003d00367213 */ /* 0x000fe20000000000 */
[----:B------:R-:W-:Y:S01]  /*3350*/  IMAD.MOV R45, RZ, RZ, -R45 ;  /* 0x000000ffff2d7224 */ /* 0x000fe200078e0a2d */
[----:B------:R-:W-:Y:S01]  /*3360*/  ISETP.GE.AND P4, PT, R56, RZ, PT ;  /* 0x000000ff3800720c */ /* 0x000fe20003f86270 */
[----:B------:R-:W-:Y:S01]  /*3370*/  @!P5 IMAD.IADD R48, R48, 0x1, -R3 ;  /* 0x000000013030d824 */ /* 0x000fe200078e0a03 */
[C---:B------:R-:W-:Y:S01]  /*3380*/  ISETP.GT.U32.AND P5, PT, R3.reuse, R50, PT ;  /* 0x000000320300720c */ /* 0x040fe20003fa4070 */
[----:B------:R-:W-:Y:S01]  /*3390*/  @!P2 IMAD.MOV R80, RZ, RZ, -R80 ;  /* 0x000000ffff50a224 */ /* 0x000fe200078e0a50 */
[C---:B------:R-:W-:Y:S01]  /*33a0*/  ISETP.GT.U32.AND P2, PT, R3.reuse, R94, PT ;  /* 0x0000005e0300720c */ /* 0x040fe20003f44070 */
[----:B------:R-:W-:Y:S01]  /*33b0*/  @!P1 IMAD.MOV R84, RZ, RZ, -R84 ;  /* 0x000000ffff549224 */ /* 0x000fe200078e0a54 */
[C---:B------:R-:W-:Y:S01]  /*33c0*/  ISETP.GT.U32.AND P1, PT, R3.reuse, R98, PT ;  /* 0x000000620300720c */ /* 0x040fe20003f24070 */
[----:B------:R-:W-:-:S02]  /*33d0*/  IMAD R52, R3, R45, R52 ;  /* 0x0000002d03347224 */ /* 0x000fc400078e0234 */
[----:B------:R-:W-:Y:S02]  /*33e0*/  VIADD R63, R47, 0x2e ;  /* 0x0000002e2f3f7836 */ /* 0x000fe40000000000 */
[----:B------:R-:W-:-:S03]  /*33f0*/  IMAD.HI.U32 R43, R5, R54, RZ ;  /* 0x00000036052b7227 */ /* 0x000fc600078e00ff */
[----:B------:R-:W-:Y:S01]  /*3400*/  IABS R56, R63 ;  /* 0x0000003f00387213 */ /* 0x000fe20000000000 */
[----:B------:R-:W-:-:S04]  /*3410*/  IMAD.HI.U32 R45, R5, R70, RZ ;  /* 0x00000046052d7227 */ /* 0x000fc800078e00ff */
[----:B------:R-:W-:Y:S02]  /*3420*/  VIADD R47, R47, 0xe ;  /* 0x0000000e2f2f7836 */ /* 0x000fe40000000000 */
[----:B------:R-:W-:Y:S02]  /*3430*/  IMAD.MOV R43, RZ, RZ, -R43 ;  /* 0x000000ffff2b7224 */ /* 0x000fe400078e0a2b */
[----:B------:R-:W-:Y:S01]  /*3440*/  IMAD.MOV R45, RZ, RZ, -R45 ;  /* 0x000000ffff2d7224 */ /* 0x000fe200078e0a2d */
[----:B------:R-:W-:Y:S01]  /*3450*/  IABS R86, R47 ;  /* 0x0000002f00567213 */ /* 0x000fe20000000000 */
[C---:B------:R-:W-:Y:S02]  /*3460*/  IMAD R54, R3.reuse, R43, R54 ;  /* 0x0000002b03367224 */ /* 0x040fe400078e0236 */
[C---:B------:R-:W-:Y:S02]  /*3470*/  IMAD R70, R3.reuse, R45, R70 ;  /* 0x0000002d03467224 */ /* 0x040fe400078e0246 */
[----:B------:R-:W-:Y:S01]  /*3480*/  @!P3 IMAD.MOV R82, RZ, RZ, -R82 ;  /* 0x000000ffff52b224 */ /* 0x000fe200078e0a52 */
[C---:B------:R-:W-:Y:S01]  /*3490*/  ISETP.GT.U32.AND P3, PT, R3.reuse, R96, PT ;  /* 0x000000600300720c */ /* 0x040fe20003f64070 */
[----:B------:R-:W-:Y:S01]  /*34a0*/  @!P5 IMAD.IADD R50, R50, 0x1, -R3 ;  /* 0x000000013232d824 */ /* 0x000fe200078e0a03 */
[----:B------:R-:W-:Y:S01]  /*34b0*/  ISETP.GT.U32.AND P5, PT, R3, R46, PT ;  /* 0x0000002e0300720c */ /* 0x000fe20003fa4070 */
[----:B------:R-:W-:-:S04]  /*34c0*/  IMAD.HI.U32 R44, R5, R56, RZ ;  /* 0x00000038052c7227 */ /* 0x000fc800078e00ff */
[----:B------:R-:W-:-:S04]  /*34d0*/  IMAD.HI.U32 R49, R5, R86, RZ ;  /* 0x0000005605317227 */ /* 0x000fc800078e00ff */
[----:B------:R-:W-:Y:S01]  /*34e0*/  @!P0 IMAD.MOV R90, RZ, RZ, -R90 ;  /* 0x000000ffff5a8224 */ /* 0x000fe200078e0a5a */
[C---:B------:R-:W-:Y:S01]  /*34f0*/  ISETP.GT.U32.AND P0, PT, R3.reuse, R48, PT ;  /* 0x000000300300720c */ /* 0x040fe20003f04070 */
[----:B------:R-:W-:Y:S01]  /*3500*/  @!P4 IMAD.MOV R92, RZ, RZ, -R92 ;  /* 0x000000ffff5cc224 */ /* 0x000fe200078e0a5c */
[C---:B------:R-:W-:Y:S01]  /*3510*/  ISETP.GT.U32.AND P4, PT, R3.reuse, R52, PT ;  /* 0x000000340300720c */ /* 0x040fe20003f84070 */
[--C-:B------:R-:W-:Y:S01]  /*3520*/  @!P2 IMAD.IADD R94, R94, 0x1, -R3.reuse ;  /* 0x000000015e5ea824 */ /* 0x100fe200078e0a03 */
[C---:B------:R-:W-:Y:S01]  /*3530*/  ISETP.GT.U32.AND P2, PT, R3.reuse, R54, PT ;  /* 0x000000360300720c */ /* 0x040fe20003f44070 */
[----:B------:R-:W-:Y:S01]  /*3540*/  @!P1 IMAD.IADD R98, R98, 0x1, -R3 ;  /* 0x0000000162629824 */ /* 0x000fe200078e0a03 */
[C---:B------:R-:W-:Y:S01]  /*3550*/  ISETP.GT.U32.AND P1, PT, R3.reuse, R70, PT ;  /* 0x000000460300720c */ /* 0x040fe20003f24070 */
[----:B------:R-:W-:Y:S01]  /*3560*/  @!P6 IMAD.MOV R88, RZ, RZ, -R88 ;  /* 0x000000ffff58e224 */ /* 0x000fe200078e0a58 */
[----:B------:R-:W-:Y:S01]  /*3570*/  ISETP.GT.U32.AND P6, PT, R3, R50, PT ;  /* 0x000000320300720c */ /* 0x000fe20003fc4070 */
[----:B------:R-:W-:-:S02]  /*3580*/  IMAD.MOV R44, RZ, RZ, -R44 ;  /* 0x000000ffff2c7224 */ /* 0x000fc400078e0a2c */
[----:B------:R-:W-:Y:S02]  /*3590*/  IMAD.MOV R49, RZ, RZ, -R49 ;  /* 0x000000ffff317224 */ /* 0x000fe400078e0a31 */
[----:B------:R-:W-:-:S04]  /*35a0*/  IMAD.HI.U32 R5, R5, R100, RZ ;  /* 0x0000006405057227 */ /* 0x000fc800078e00ff */
[C---:B------:R-:W-:Y:S01]  /*35b0*/  IMAD R56, R3.reuse, R44, R56 ;  /* 0x0000002c03387224 */ /* 0x040fe200078e0238 */
[----:B------:R-:W-:Y:S01]  /*35c0*/  SHF.R.S32.HI R44, RZ, 0x1f, R15 ;  /* 0x0000001fff2c7819 */ /* 0x000fe2000001140f */
[C---:B------:R-:W-:Y:S02]  /*35d0*/  IMAD R86, R3.reuse, R49, R86 ;  /* 0x0000003103567224 */ /* 0x040fe400078e0256 */
[----:B------:R-:W-:Y:S01]  /*35e0*/  IMAD.MOV R5, RZ, RZ, -R5 ;  /* 0x000000ffff057224 */ /* 0x000fe200078e0a05 */
[----:B------:R-:W-:Y:S01]  /*35f0*/  LEA.HI R15, R44, R15, RZ, 0x6 ;  /* 0x0000000f2c0f7211 */ /* 0x000fe200078f30ff */
[--C-:B------:R-:W-:Y:S01]  /*3600*/  @!P3 IMAD.IADD R96, R96, 0x1, -R3.reuse ;  /* 0x000000016060b824 */ /* 0x100fe200078e0a03 */
[C---:B------:R-:W-:Y:S01]  /*3610*/  ISETP.GT.U32.AND P3, PT, R3.reuse, R56, PT ;  /* 0x000000380300720c */ /* 0x040fe20003f64070 */
[C---:B------:R-:W-:Y:S01]  /*3620*/  IMAD R100, R3.reuse, R5, R100 ;  /* 0x0000000503647224 */ /* 0x040fe200078e0264 */
[----:B------:R-:W-:Y:S01]  /*3630*/  LOP3.LUT R5, RZ, R53, RZ, 0x33, !PT ;  /* 0x00000035ff057212 */ /* 0x000fe200078e33ff */
[--C-:B------:R-:W-:Y:S01]  /*3640*/  @!P5 IMAD.IADD R46, R46, 0x1, -R3.reuse ;  /* 0x000000012e2ed824 */ /* 0x100fe200078e0a03 */
[----:B------:R-:W-:Y:S01]  /*3650*/  ISETP.GT.U32.AND P5, PT, R3, R86, PT ;  /* 0x000000560300720c */ /* 0x000fe20003fa4070 */
[--C-:B------:R-:W-:Y:S01]  /*3660*/  @!P0 IMAD.IADD R48, R48, 0x1, -R3.reuse ;  /* 0x0000000130308824 */ /* 0x100fe200078e0a03 */
[----:B------:R-:W-:Y:S01]  /*3670*/  ISETP.GE.AND P0, PT, R51, RZ, PT ;  /* 0x000000ff3300720c */ /* 0x000fe20003f06270 */
[--C-:B------:R-:W-:Y:S01]  /*3680*/  @!P4 IMAD.IADD R52, R52, 0x1, -R3.reuse ;  /* 0x000000013434c824 */ /* 0x100fe200078e0a03 */
[----:B------:R-:W-:Y:S01]  /*3690*/  ISETP.GE.AND P4, PT, R67, RZ, PT ;  /* 0x000000ff4300720c */ /* 0x000fe20003f86270 */
[--C-:B------:R-:W-:Y:S01]  /*36a0*/  @!P2 IMAD.IADD R54, R54, 0x1, -R3.reuse ;  /* 0x000000013636a824 */ /* 0x100fe200078e0a03 */
[----:B------:R-:W-:Y:S01]  /*36b0*/  ISETP.GE.AND P2, PT, R69, RZ, PT ;  /* 0x000000ff4500720c */ /* 0x000fe20003f46270 */
[--C-:B------:R-:W-:Y:S01]  /*36c0*/  @!P1 IMAD.IADD R70, R70, 0x1, -R3.reuse ;  /* 0x0000000146469824 */ /* 0x100fe200078e0a03 */
[----:B------:R-:W-:Y:S01]  /*36d0*/  ISETP.GE.AND P1, PT, R71, RZ, PT ;  /* 0x000000ff4700720c */ /* 0x000fe20003f26270 */
[--C-:B------:R-:W-:Y:S01]  /*36e0*/  @!P6 IMAD.IADD R50, R50, 0x1, -R3.reuse ;  /* 0x000000013232e824 */ /* 0x100fe200078e0a03 */
[----:B------:R-:W-:Y:S01]  /*36f0*/  ISETP.GT.U32.AND P6, PT, R3, R100, PT ;  /* 0x000000640300720c */ /* 0x000fe20003fc4070 */
[--C-:B------:R-:W-:Y:S01]  /*3700*/  @!P3 IMAD.IADD R56, R56, 0x1, -R3.reuse ;  /* 0x000000013838b824 */ /* 0x100fe200078e0a03 */
[----:B------:R-:W-:Y:S01]  /*3710*/  ISETP.GE.AND P3, PT, R55, RZ, PT ;  /* 0x000000ff3700720c */ /* 0x000fe20003f66270 */
[--C-:B------:R-:W-:Y:S01]  /*3720*/  @!P5 IMAD.IADD R86, R86, 0x1, -R3.reuse ;  /* 0x000000015656d824 */ /* 0x100fe200078e0a03 */
[----:B------:R-:W-:Y:S01]  /*3730*/  ISETP.GE.AND P5, PT, R57, RZ, PT ;  /* 0x000000ff3900720c */ /* 0x000fe20003fa6270 */
[----:B------:R-:W-:Y:S01]  /*3740*/  @!P0 IMAD.MOV R46, RZ, RZ, -R46 ;  /* 0x000000ffff2e8224 */ /* 0x000fe200078e0a2e */
[C---:B------:R-:W-:Y:S01]  /*3750*/  ISETP.GT.U32.AND P0, PT, R3.reuse, R70, PT ;  /* 0x000000460300720c */ /* 0x040fe20003f04070 */
[----:B------:R-:W-:Y:S01]  /*3760*/  @!P4 IMAD.MOV R94, RZ, RZ, -R94 ;  /* 0x000000ffff5ec224 */ /* 0x000fe200078e0a5e */
[C---:B------:R-:W-:Y:S01]  /*3770*/  ISETP.GT.U32.AND P4, PT, R3.reuse, R52, PT ;  /* 0x000000340300720c */ /* 0x040fe20003f84070 */
[----:B------:R-:W-:Y:S01]  /*3780*/  @!P2 IMAD.MOV R96, RZ, RZ, -R96 ;  /* 0x000000ffff60a224 */ /* 0x000fe200078e0a60 */
[C---:B------:R-:W-:Y:S01]  /*3790*/  ISETP.GT.U32.AND P2, PT, R3.reuse, R54, PT ;  /* 0x000000360300720c */ /* 0x040fe20003f44070 */
[----:B------:R-:W-:Y:S01]  /*37a0*/  @!P1 IMAD.MOV R98, RZ, RZ, -R98 ;  /* 0x000000ffff629224 */ /* 0x000fe200078e0a62 */
[C---:B------:R-:W-:Y:S01]  /*37b0*/  ISETP.GT.U32.AND P1, PT, R3.reuse, R56, PT ;  /* 0x000000380300720c */ /* 0x040fe20003f24070 */
[----:B------:R-:W-:Y:S01]  /*37c0*/  @!P6 IMAD.IADD R100, R100, 0x1, -R3 ;  /* 0x000000016464e824 */ /* 0x000fe200078e0a03 */
[C---:B------:R-:W-:Y:S01]  /*37d0*/  ISETP.GT.U32.AND P6, PT, R3.reuse, R86, PT ;  /* 0x000000560300720c */ /* 0x040fe20003fc4070 */
[----:B------:R-:W-:Y:S01]  /*37e0*/  @!P3 IMAD.MOV R48, RZ, RZ, -R48 ;  /* 0x000000ffff30b224 */ /* 0x000fe200078e0a30 */
[----:B------:R-:W-:Y:S01]  /*37f0*/  SHF.R.S32.HI R15, RZ, 0x6, R15 ;  /* 0x00000006ff0f7819 */ /* 0x000fe2000001140f */
[----:B------:R-:W-:Y:S01]  /*3800*/  @!P5 IMAD.MOV R50, RZ, RZ, -R50 ;  /* 0x000000ffff32d224 */ /* 0x000fe200078e0a32 */
        /* <DEDUP_REMOVED lines=9> */
[----:B------:R-:W-:Y:S01]  /*38a0*/  @!P6 IMAD.IADD R86, R86, 0x1, -R3 ;  /* 0x000000015656e824 */ /* 0x000fe200078e0a03 */
[----:B------:R-:W-:-:S02]  /*38b0*/  ISETP.GE.AND P0, PT, R47, RZ, PT ;  /* 0x000000ff2f00720c */ /* 0x000fc40003f06270 */
[----:B------:R-:W-:Y:S01]  /*38c0*/  ISETP.GE.AND P6, PT, R4, RZ, PT ;  /* 0x000000ff0400720c */ /* 0x000fe20003fc6270 */
[----:B------:R-:W-:Y:S01]  /*38d0*/  @!P3 IMAD.IADD R100, R100, 0x1, -R3 ;  /* 0x000000016464b824 */ /* 0x000fe200078e0a03 */
[----:B------:R-:W-:Y:S01]  /*38e0*/  ISETP.NE.AND P3, PT, R53, RZ, PT ;  /* 0x000000ff3500720c */ /* 0x000fe20003f65270 */
[----:B------:R-:W-:Y:S02]  /*38f0*/  @!P5 IMAD.MOV R52, RZ, RZ, -R52 ;  /* 0x000000ffff34d224 */ /* 0x000fe400078e0a34 */
[----:B------:R-:W-:Y:S01]  /*3900*/  @!P4 IMAD.MOV R54, RZ, RZ, -R54 ;  /* 0x000000ffff36c224 */ /* 0x000fe200078e0a36 */
[C---:B------:R-:W-:Y:S01]  /*3910*/  SEL R46, R5.reuse, R46, !P3 ;  /* 0x0000002e052e7207 */ /* 0x040fe20005800000 */
[----:B------:R-:W-:Y:S01]  /*3920*/  @!P2 IMAD.MOV R56, RZ, RZ, -R56 ;  /* 0x000000ffff38a224 */ /* 0x000fe200078e0a38 */
[C---:B------:R-:W-:Y:S01]  /*3930*/  SEL R7, R5.reuse, R7, !P3 ;  /* 0x0000000705077207 */ /* 0x040fe20005800000 */
[----:B------:R-:W-:Y:S01]  /*3940*/  @!P1 IMAD.MOV R70, RZ, RZ, -R70 ;  /* 0x000000ffff469224 */ /* 0x000fe200078e0a46 */
[C---:B------:R-:W-:Y:S01]  /*3950*/  SEL R6, R5.reuse, R6, !P3 ;  /* 0x0000000605067207 */ /* 0x040fe20005800000 */
[----:B------:R-:W-:Y:S01]  /*3960*/  @!P0 IMAD.MOV R86, RZ, RZ, -R86 ;  /* 0x000000ffff568224 */ /* 0x000fe200078e0a56 */
[C---:B------:R-:W-:Y:S01]  /*3970*/  SEL R8, R5.reuse, R8, !P3 ;  /* 0x0000000805087207 */ /* 0x040fe20005800000 */
[----:B------:R-:W-:Y:S01]  /*3980*/  IMAD R3, R2, UR4, RZ ;  /* 0x0000000402037c24 */ /* 0x000fe2000f8e02ff */
[C---:B------:R-:W-:Y:S01]  /*3990*/  SEL R9, R5.reuse, R9, !P3 ;  /* 0x0000000905097207 */ /* 0x040fe20005800000 */
[----:B------:R-:W-:Y:S01]  /*39a0*/  @!P6 IMAD.MOV R100, RZ, RZ, -R100 ;  /* 0x000000ffff64e224 */ /* 0x000fe200078e0a64 */
[C---:B------:R-:W-:Y:S01]  /*39b0*/  SEL R10, R5.reuse, R10, !P3 ;  /* 0x0000000a050a7207 */ /* 0x040fe20005800000 */
[----:B------:R-:W-:Y:S01]  /*39c0*/  ULDC UR4, c[0x0][0x240] ;  /* 0x0000900000047ab9 */ /* 0x000fe20000000800 */
[C---:B------:R-:W-:Y:S01]  /*39d0*/  SEL R11, R5.reuse, R11, !P3 ;  /* 0x0000000b050b7207 */ /* 0x040fe20005800000 */
[----:B------:R-:W-:Y:S01]  /*39e0*/  IMAD R46, R46, UR4, RZ ;  /* 0x000000042e2e7c24 */ /* 0x000fe2000f8e02ff */
[----:B------:R-:W-:Y:S01]  /*39f0*/  SEL R12, R5, R12, !P3 ;  /* 0x0000000c050c7207 */ /* 0x000fe20005800000 */
[----:B------:R-:W-:Y:S01]  /*3a00*/  IMAD R7, R7, UR4, RZ ;  /* 0x0000000407077c24 */ /* 0x000fe2000f8e02ff */
[C---:B------:R-:W-:Y:S01]  /*3a10*/  SEL R13, R5.reuse, R13, !P3 ;  /* 0x0000000d050d7207 */ /* 0x040fe20005800000 */
[----:B------:R-:W-:Y:S01]  /*3a20*/  IMAD R43, R6, UR4, RZ ;  /* 0x00000004062b7c24 */ /* 0x000fe2000f8e02ff */
[C---:B------:R-:W-:Y:S01]  /*3a30*/  SEL R14, R5.reuse, R14, !P3 ;  /* 0x0000000e050e7207 */ /* 0x040fe20005800000 */
[----:B------:R-:W-:Y:S01]  /*3a40*/  IMAD R44, R8, UR4, RZ ;  /* 0x00000004082c7c24 */ /* 0x000fe2000f8e02ff */
[----:B------:R-:W-:Y:S01]  /*3a50*/  SEL R16, R5, R16, !P3 ;  /* 0x0000001005107207 */ /* 0x000fe20005800000 */
        /* <DEDUP_REMOVED lines=103> */
[----:B------:R-:W-:Y:S01]  /*40d0*/  SEL R86, R5, R86, !P3 ;  /* 0x0000005605567207 */ /* 0x000fe20005800000 */
[----:B------:R-:W-:Y:S01]  /*40e0*/  IMAD R56, R56, UR4, RZ ;  /* 0x0000000438387c24 */ /* 0x000fe2000f8e02ff */
[----:B------:R-:W-:Y:S01]  /*40f0*/  LEA R2, P0, R3, UR6, 0x1 ;  /* 0x0000000603027c11 */ /* 0x000fe2000f8008ff */
[----:B------:R-:W-:Y:S01]  /*4100*/  IMAD R70, R70, UR4, RZ ;  /* 0x0000000446467c24 */ /* 0x000fe2000f8e02ff */
[----:B------:R-:W-:Y:S01]  /*4110*/  SEL R5, R5, R100, !P3 ;  /* 0x0000006405057207 */ /* 0x000fe20005800000 */
[----:B------:R-:W-:Y:S01]  /*4120*/  IMAD R86, R86, UR4, RZ ;  /* 0x0000000456567c24 */ /* 0x000fe2000f8e02ff */
[----:B------:R-:W-:Y:S01]  /*4130*/  LEA.HI.X.SX32 R3, R3, UR7, 0x1, P0 ;  /* 0x0000000703037c11 */ /* 0x000fe200080f0eff */
[----:B------:R-:W-:Y:S01]  /*4140*/  ULDC.64 UR6, c[0x0][0x218] ;  /* 0x0000860000067ab9 */ /* 0x000fe20000000a00 */
[----:B------:R-:W-:Y:S01]  /*4150*/  IMAD R92, R92, UR4, RZ ;  /* 0x000000045c5c7c24 */ /* 0x000fe2000f8e02ff */
[----:B------:R-:W-:Y:S01]  /*4160*/  LEA R6, P5, R7, UR6, 0x1 ;  /* 0x0000000607067c11 */ /* 0x000fe2000f8a08ff */
[----:B------:R-:W-:Y:S01]  /*4170*/  IMAD R248, R5, UR4, RZ ;  /* 0x0000000405f87c24 */ /* 0x000fe2000f8e02ff */
[----:B------:R-:W-:Y:S01]  /*4180*/  LEA R5, P6, R46, UR6, 0x1 ;  /* 0x000000062e057c11 */ /* 0x000fe2000f8c08ff */
[----:B------:R-:W-:Y:S01]  /*4190*/  IMAD R94, R94, UR4, RZ ;  /* 0x000000045e5e7c24 */ /* 0x000fe2000f8e02ff */
[----:B------:R-:W-:Y:S01]  /*41a0*/  LEA R4, P3, R43, UR6, 0x1 ;  /* 0x000000062b047c11 */ /* 0x000fe2000f8608ff */
[----:B------:R-:W-:Y:S01]  /*41b0*/  IMAD R96, R96, UR4, RZ ;  /* 0x0000000460607c24 */ /* 0x000fe2000f8e02ff */
[----:B------:R-:W-:Y:S01]  /*41c0*/  LEA.HI.X.SX32 R9, R46, UR7, 0x1, P6 ;  /* 0x000000072e097c11 */ /* 0x000fe2000b0f0eff */
[----:B------:R0:W-:Y:S01]  /*41d0*/  STL [R1+0x20], R5 ;  /* 0x0000200501007387 */ /* 0x0001e20000100800 */
[----:B------:R-:W-:Y:S01]  /*41e0*/  LEA.HI.X.SX32 R8, R7, UR7, 0x1, P5 ;  /* 0x0000000707087c11 */ /* 0x000fe2000a8f0eff */
[----:B------:R-:W-:Y:S01]  /*41f0*/  IMAD R98, R98, UR4, RZ ;  /* 0x0000000462627c24 */ /* 0x000fe2000f8e02ff */
[----:B------:R-:W-:Y:S01]  /*4200*/  LEA R7, P5, R48, UR6, 0x1 ;  /* 0x0000000630077c11 */ /* 0x000fe2000f8a08ff */
[----:B------:R1:W-:Y:S01]  /*4210*/  STL [R1+0x18], R6 ;  /* 0x0000180601007387 */ /* 0x0003e20000100800 */
[----:B------:R-:W-:Y:S01]  /*4220*/  UMOV UR4, URZ ;  /* 0x0000003f00047c82 */ /* 0x000fe20008000000 */
[----:B------:R-:W-:-:S02]  /*4230*/  CS2R R100, SRZ ;  /* 0x0000000000647805 */ /* 0x000fc4000001ff00 */
[----:B------:R-:W-:Y:S01]  /*4240*/  LEA.HI.X.SX32 R154, R48, UR7, 0x1, P5 ;  /* 0x00000007309a7c11 */ /* 0x000fe2000a8f0eff */
[----:B------:R2:W-:Y:S01]  /*4250*/  STL [R1+0x10], R4 ;  /* 0x0000100401007387 */ /* 0x0005e20000100800 */
[----:B0-----:R-:W-:Y:S02]  /*4260*/  LEA R5, P2, R44, UR6, 0x1 ;  /* 0x000000062c057c11 */ /* 0x001fe4000f8408ff */
[----:B-1----:R-:W-:-:S03]  /*4270*/  LEA R6, P1, R45, UR6, 0x1 ;  /* 0x000000062d067c11 */ /* 0x002fc6000f8208ff */
[----:B------:R0:W-:Y:S01]  /*4280*/  STL [R1+0x8], R5 ;  /* 0x0000080501007387 */ /* 0x0001e20000100800 */
[----:B------:R-:W-:Y:S02]  /*4290*/  LEA.HI.X.SX32 R10, R44, UR7, 0x1, P2 ;  /* 0x000000072c0a7c11 */ /* 0x000fe400090f0eff */
[----:B--2---:R-:W-:Y:S01]  /*42a0*/  LEA R4, P0, R47, UR6, 0x1 ;  /* 0x000000062f047c11 */ /* 0x004fe2000f8008ff */
[----:B------:R1:W-:Y:S01]  /*42b0*/  STL [R1], R6 ;  /* 0x0000000601007387 */ /* 0x0003e20000100800 */
[----:B------:R-:W-:Y:S02]  /*42c0*/  LEA.HI.X.SX32 R11, R45, UR7, 0x1, P1 ;  /* 0x000000072d0b7c11 */ /* 0x000fe400088f0eff */
[----:B------:R-:W-:Y:S02]  /*42d0*/  CS2R R44, SRZ ;  /* 0x00000000002c7805 */ /* 0x000fe4000001ff00 */
[----:B------:R-:W-:Y:S01]  /*42e0*/  LEA.HI.X.SX32 R12, R47, UR7, 0x1, P0 ;  /* 0x000000072f0c7c11 */ /* 0x000fe200080f0eff */
[----:B------:R2:W-:Y:S01]  /*42f0*/  STL [R1+0x24], R9 ;  /* 0x0000240901007387 */ /* 0x0005e20000100800 */
[----:B------:R-:W-:-:S02]  /*4300*/  CS2R R46, SRZ ;  /* 0x00000000002e7805 */ /* 0x000fc4000001ff00 */
[----:B0-----:R-:W-:Y:S01]  /*4310*/  LEA R5, P4, R49, UR6, 0x1 ;  /* 0x0000000631057c11 */ /* 0x001fe2000f8808ff */
[----:B------:R0:W-:Y:S01]  /*4320*/  STL [R1+0x1c], R8 ;  /* 0x00001c0801007387 */ /* 0x0001e20000100800 */
[----:B-1----:R-:W-:Y:S02]  /*4330*/  LEA R6, P6, R51, UR6, 0x1 ;  /* 0x0000000633067c11 */ /* 0x002fe4000f8c08ff */
[----:B------:R-:W-:Y:S02]  /*4340*/  LEA.HI.X.SX32 R13, R49, UR7, 0x1, P4 ;  /* 0x00000007310d7c11 */ /* 0x000fe4000a0f0eff */
[----:B------:R-:W-:Y:S02]  /*4350*/  CS2R R48, SRZ ;  /* 0x0000000000307805 */ /* 0x000fe4000001ff00 */
[----:B--2---:R-:W-:Y:S02]  /*4360*/  LEA.HI.X.SX32 R9, R43, UR7, 0x1, P3 ;  /* 0x000000072b097c11 */ /* 0x004fe400098f0eff */
[----:B------:R-:W-:-:S02]  /*4370*/  LEA.HI.X.SX32 R14, R51, UR7, 0x1, P6 ;  /* 0x00000007330e7c11 */ /* 0x000fc4000b0f0eff */
[C---:B0-----:R-:W-:Y:S01]  /*4380*/  LEA R8, P3, R53.reuse, UR6, 0x1 ;  /* 0x0000000635087c11 */ /* 0x041fe2000f8608ff */
[----:B------:R0:W-:Y:S03]  /*4390*/  STL [R1+0x14], R9 ;  /* 0x0000140901007387 */ /* 0x0001e60000100800 */
[----:B------:R-:W-:Y:S01]  /*43a0*/  LEA.HI.X.SX32 R153, R53, UR7, 0x1, P3 ;  /* 0x0000000735997c11 */ /* 0x000fe200098f0eff */
[----:B------:R1:W-:Y:S04]  /*43b0*/  STL [R1+0xc], R10 ;  /* 0x00000c0a01007387 */ /* 0x0003e80000100800 */
[----:B------:R2:W-:Y:S01]  /*43c0*/  STL [R1+0x4], R11 ;  /* 0x0000040b01007387 */ /* 0x0005e20000100800 */
[----:B0-----:R-:W-:-:S03]  /*43d0*/  LEA R9, P2, R55, UR6, 0x1 ;  /* 0x0000000637097c11 */ /* 0x001fc6000f8408ff */
[----:B------:R0:W-:Y:S01]  /*43e0*/  STL [R1+0x28], R12 ;  /* 0x0000280c01007387 */ /* 0x0001e20000100800 */
[----:B-1----:R-:W-:-:S03]  /*43f0*/  LEA R10, P1, R16, UR6, 0x1 ;  /* 0x00000006100a7c11 */ /* 0x002fc6000f8208ff */
[----:B------:R1:W-:Y:S01]  /*4400*/  STL [R1+0x2c], R13 ;  /* 0x00002c0d01007387 */ /* 0x0003e20000100800 */
[----:B------:R-:W-:Y:S02]  /*4410*/  LEA.HI.X.SX32 R155, R55, UR7, 0x1, P2 ;  /* 0x00000007379b7c11 */ /* 0x000fe400090f0eff */
[----:B--2---:R-:W-:Y:S01]  /*4420*/  LEA R11, P0, R17, UR6, 0x1 ;  /* 0x00000006110b7c11 */ /* 0x004fe2000f8008ff */
[----:B------:R2:W-:Y:S01]  /*4430*/  STL [R1+0x30], R14 ;  /* 0x0000300e01007387 */ /* 0x0005e20000100800 */
[----:B0-----:R-:W-:-:S03]  /*4440*/  LEA R12, P4, R18, UR6, 0x1 ;  /* 0x00000006120c7c11 */ /* 0x001fc6000f8808ff */
[----:B------:R0:W-:Y:S01]  /*4450*/  STL [R1+0x34], R154 ;  /* 0x0000349a01007387 */ /* 0x0001e20000100800 */
[----:B-1----:R-:W-:-:S03]  /*4460*/  LEA R13, P6, R19, UR6, 0x1 ;  /* 0x00000006130d7c11 */ /* 0x002fc6000f8c08ff */
[----:B------:R1:W-:Y:S01]  /*4470*/  STL [R1+0x38], R153 ;  /* 0x0000389901007387 */ /* 0x0003e20000100800 */
[----:B--2---:R-:W-:Y:S02]  /*4480*/  LEA R14, P5, R20, UR6, 0x1 ;  /* 0x00000006140e7c11 */ /* 0x004fe4000f8a08ff */
[----:B0-----:R-:W-:Y:S02]  /*4490*/  LEA R154, P3, R50, UR6, 0x1 ;  /* 0x00000006329a7c11 */ /* 0x001fe4000f8608ff */
[----:B-1----:R-:W-:-:S03]  /*44a0*/  LEA R153, P2, R21, UR6, 0x1 ;  /* 0x0000000615997c11 */ /* 0x002fc6000f8408ff */
[----:B------:R0:W-:Y:S04]  /*44b0*/  STL [R1+0x110], R154 ;  /* 0x0001109a01007387 */ /* 0x0001e80000100800 */
[----:B------:R-:W-:Y:S04]  /*44c0*/  STL [R1+0x3c], R155 ;  /* 0x00003c9b01007387 */ /* 0x000fe80000100800 */
[----:B------:R1:W-:Y:S01]  /*44d0*/  STL [R1+0x114], R153 ;  /* 0x0001149901007387 */ /* 0x0003e20000100800 */
[----:B0-----:R-:W-:Y:S02]  /*44e0*/  LEA.HI.X.SX32 R154, R16, UR7, 0x1, P1 ;  /* 0x00000007109a7c11 */ /* 0x001fe400088f0eff */
[----:B------:R-:W-:-:S03]  /*44f0*/  LEA R16, P1, R22, UR6, 0x1 ;  /* 0x0000000616107c11 */ /* 0x000fc6000f8208ff */
[----:B------:R-:W-:Y:S01]  /*4500*/  STL [R1+0x40], R154 ;  /* 0x0000409a01007387 */ /* 0x000fe20000100800 */
[----:B-1----:R-:W-:-:S03]  /*4510*/  LEA.HI.X.SX32 R153, R17, UR7, 0x1, P0 ;  /* 0x0000000711997c11 */ /* 0x002fc600080f0eff */
[----:B------:R0:W-:Y:S01]  /*4520*/  STL [R1+0x118], R16 ;  /* 0x0001181001007387 */ /* 0x0001e20000100800 */
[----:B------:R-:W-:-:S03]  /*4530*/  LEA R17, P0, R23, UR6, 0x1 ;  /* 0x0000000617117c11 */ /* 0x000fc6000f8008ff */
[----:B------:R-:W-:Y:S04]  /*4540*/  STL [R1+0x44], R153 ;  /* 0x0000449901007387 */ /* 0x000fe80000100800 */
[----:B------:R1:W-:Y:S01]  /*4550*/  STL [R1+0x11c], R17 ;  /* 0x00011c1101007387 */ /* 0x0003e20000100800 */
[----:B0-----:R-:W-:Y:S02]  /*4560*/  LEA.HI.X.SX32 R16, R18, UR7, 0x1, P4 ;  /* 0x0000000712107c11 */ /* 0x001fe4000a0f0eff */
[----:B------:R-:W-:-:S03]  /*4570*/  LEA R18, P4, R24, UR6, 0x1 ;  /* 0x0000000618127c11 */ /* 0x000fc6000f8808ff */
[----:B------:R0:W-:Y:S01]  /*4580*/  STL [R1+0x48], R16 ;  /* 0x0000481001007387 */ /* 0x0001e20000100800 */
[----:B-1----:R-:W-:-:S03]  /*4590*/  LEA.HI.X.SX32 R17, R19, UR7, 0x1, P6 ;  /* 0x0000000713117c11 */ /* 0x002fc6000b0f0eff */
[----:B------:R1:W-:Y:S04]  /*45a0*/  STL [R1+0x120], R18 ;  /* 0x0001201201007387 */ /* 0x0003e80000100800 */
[----:B------:R2:W-:Y:S01]  /*45b0*/  STL [R1+0x4c], R17 ;  /* 0x00004c1101007387 */ /* 0x0005e20000100800 */
[----:B0-----:R-:W-:Y:S02]  /*45c0*/  LEA R16, P6, R25, UR6, 0x1 ;  /* 0x0000000619107c11 */ /* 0x001fe4000f8c08ff */
[----:B-1----:R-:W-:-:S03]  /*45d0*/  LEA.HI.X.SX32 R18, R20, UR7, 0x1, P5 ;  /* 0x0000000714127c11 */ /* 0x002fc6000a8f0eff */
[----:B------:R0:W-:Y:S01]  /*45e0*/  STL [R1+0x124], R16 ;  /* 0x0001241001007387 */ /* 0x0001e20000100800 */
[----:B--2---:R-:W-:-:S03]  /*45f0*/  LEA R17, P5, R26, UR6, 0x1 ;  /* 0x000000061a117c11 */ /* 0x004fc6000f8a08ff */
[----:B------:R1:W-:Y:S04]  /*4600*/  STL [R1+0x50], R18 ;  /* 0x0000501201007387 */ /* 0x0003e80000100800 */
[----:B------:R2:W-:Y:S01]  /*4610*/  STL [R1+0x128], R17 ;  /* 0x0001281101007387 */ /* 0x0005e20000100800 */
[----:B0-----:R-:W-:Y:S02]  /*4620*/  LEA.HI.X.SX32 R16, R50, UR7, 0x1, P3 ;  /* 0x0000000732107c11 */ /* 0x001fe400098f0eff */
[----:B------:R-:W-:Y:S02]  /*4630*/  CS2R R50, SRZ ;  /* 0x0000000000327805 */ /* 0x000fe4000001ff00 */
[----:B-1----:R-:W-:Y:S01]  /*4640*/  LEA R18, P3, R27, UR6, 0x1 ;  /* 0x000000061b127c11 */ /* 0x002fe2000f8608ff */
[----:B------:R0:W-:Y:S01]  /*4650*/  STL [R1+0x54], R16 ;  /* 0x0000541001007387 */ /* 0x0001e20000100800 */
[----:B--2---:R-:W-:-:S03]  /*4660*/  LEA.HI.X.SX32 R17, R21, UR7, 0x1, P2 ;  /* 0x0000000715117c11 */ /* 0x004fc600090f0eff */
        /* <DEDUP_REMOVED lines=9> */
[----:B-1----:R-:W-:-:S03]  /*4700*/  LEA R18, P0, R29, UR6, 0x1 ;  /* 0x000000061d127c11 */ /* 0x002fc6000f8008ff */
[----:B------:R0:W-:Y:S01]  /*4710*/  STL [R1+0x60], R16 ;  /* 0x0000601001007387 */ /* 0x0001e20000100800 */
[----:B--2---:R-:W-:-:S03]  /*4720*/  LEA.HI.X.SX32 R17, R24, UR7, 0x1, P4 ;  /* 0x0000000718117c11 */ /* 0x004fc6000a0f0eff */
[----:B------:R1:W-:Y:S04]  /*4730*/  STL [R1+0x138], R18 ;  /* 0x0001381201007387 */ /* 0x0003e80000100800 */
[----:B------:R2:W-:Y:S01]  /*4740*/  STL [R1+0x64], R17 ;  /* 0x0000641101007387 */ /* 0x0005e20000100800 */
[----:B0-----:R-:W-:Y:S02]  /*4750*/  LEA R16, P4, R30, UR6, 0x1 ;  /* 0x000000061e107c11 */ /* 0x001fe4000f8808ff */
[----:B-1----:R-:W-:-:S03]  /*4760*/  LEA.HI.X.SX32 R18, R25, UR7, 0x1, P6 ;  /* 0x0000000719127c11 */ /* 0x002fc6000b0f0eff */
[----:B------:R0:W-:Y:S01]  /*4770*/  STL [R1+0x13c], R16 ;  /* 0x00013c1001007387 */ /* 0x0001e20000100800 */
[----:B------:R-:W-:Y:S02]  /*4780*/  CS2R R24, SRZ ;  /* 0x0000000000187805 */ /* 0x000fe4000001ff00 */
[----:B--2---:R-:W-:Y:S01]  /*4790*/  LEA R17, P6, R31, UR6, 0x1 ;  /* 0x000000061f117c11 */ /* 0x004fe2000f8c08ff */
[----:B------:R1:W-:Y:S04]  /*47a0*/  STL [R1+0x68], R18 ;  /* 0x0000681201007387 */ /* 0x0003e80000100800 */
[----:B------:R2:W-:Y:S01]  /*47b0*/  STL [R1+0x140], R17 ;  /* 0x0001401101007387 */ /* 0x0005e20000100800 */
[----:B0-----:R-:W-:Y:S02]  /*47c0*/  LEA.HI.X.SX32 R16, R26, UR7, 0x1, P5 ;  /* 0x000000071a107c11 */ /* 0x001fe4000a8f0eff */
[----:B-1----:R-:W-:-:S03]  /*47d0*/  LEA R18, P5, R32, UR6, 0x1 ;  /* 0x0000000620127c11 */ /* 0x002fc6000f8a08ff */
[----:B------:R0:W-:Y:S01]  /*47e0*/  STL [R1+0x6c], R16 ;  /* 0x00006c1001007387 */ /* 0x0001e20000100800 */
[----:B--2---:R-:W-:-:S03]  /*47f0*/  LEA.HI.X.SX32 R17, R27, UR7, 0x1, P3 ;  /* 0x000000071b117c11 */ /* 0x004fc600098f0eff */
[----:B------:R1:W-:Y:S01]  /*4800*/  STL [R1+0x144], R18 ;  /* 0x0001441201007387 */ /* 0x0003e20000100800 */
[----:B------:R-:W-:-:S03]  /*4810*/  CS2R R26, SRZ ;  /* 0x00000000001a7805 */ /* 0x000fc6000001ff00 */
        /* <DEDUP_REMOVED lines=77> */
[----:B------:R-:W-:-:S02]  /*4cf0*/  CS2R R56, SRZ ;  /* 0x0000000000387805 */ /* 0x000fc4000001ff00 */
        /* <DEDUP_REMOVED lines=81> */
[----:B0-----:R-:W-:Y:S01]  /*5210*/  LEA R16, P6, R248, UR6, 0x1 ;  /* 0x00000006f8107c11 */ /* 0x001fe2000f8c08ff */
[----:B------:R-:W-:Y:S01]  /*5220*/  UIADD3 UR6, UR8, 0x4000, URZ ;  /* 0x0000400008067890 */ /* 0x000fe2000fffe03f */
[----:B-1----:R-:W-:-:S03]  /*5230*/  LEA.HI.X.SX32 R18, R88, UR7, 0x1, P5 ;  /* 0x0000000758127c11 */ /* 0x002fc6000a8f0eff */
[----:B------:R0:W-:Y:S01]  /*5240*/  STL [R1+0x1cc], R16 ;  /* 0x0001cc1001007387 */ /* 0x0001e20000100800 */
[----:B------:R-:W-:Y:S01]  /*5250*/  USHF.R.U32.HI UR14, URZ, 0x4, UR6 ;  /* 0x000000043f0e7899 */ /* 0x000fe20008011606 */
[----:B------:R-:W-:Y:S01]  /*5260*/  LEA.HI.X.SX32 R248, R248, UR7, 0x1, P6 ;  /* 0x00000007f8f87c11 */ /* 0x000fe2000b0f0eff */
[----:B------:R-:W-:Y:S01]  /*5270*/  UIADD3 UR6, UP0, UR12, 0x80, URZ ;  /* 0x000000800c067890 */ /* 0x000fe2000ff1e03f */
[----:B--2---:R-:W-:Y:S01]  /*5280*/  LEA.HI.X.SX32 R17, R90, UR7, 0x1, P3 ;  /* 0x000000075a117c11 */ /* 0x004fe200098f0eff */
[----:B------:R1:W-:Y:S01]  /*5290*/  STL [R1+0xf8], R18 ;  /* 0x0000f81201007387 */ /* 0x0003e20000100800 */
[----:B------:R-:W-:Y:S01]  /*52a0*/  USGXT.U32 UR14, UR14, 0xe ;  /* 0x0000000e0e0e789a */ /* 0x000fe20008000000 */
[----:B------:R-:W-:Y:S02]  /*52b0*/  CS2R R88, SRZ ;  /* 0x0000000000587805 */ /* 0x000fe4000001ff00 */
[----:B------:R-:W-:Y:S01]  /*52c0*/  CS2R R90, SRZ ;  /* 0x00000000005a7805 */ /* 0x000fe2000001ff00 */
[----:B------:R2:W-:Y:S01]  /*52d0*/  STL [R1+0xfc], R17 ;  /* 0x0000fc1101007387 */ /* 0x0005e20000100800 */
[----:B0-----:R-:W-:-:S02]  /*52e0*/  LEA.HI.X.SX32 R16, R92, UR7, 0x1, P2 ;  /* 0x000000075c107c11 */ /* 0x001fc400090f0eff */
[----:B------:R-:W-:Y:S02]  /*52f0*/  CS2R R92, SRZ ;  /* 0x00000000005c7805 */ /* 0x000fe4000001ff00 */
[----:B-1----:R-:W-:Y:S01]  /*5300*/  LEA.HI.X.SX32 R18, R94, UR7, 0x1, P1 ;  /* 0x000000075e127c11 */ /* 0x002fe200088f0eff */
[----:B------:R0:W-:Y:S01]  /*5310*/  STL [R1+0x100], R16 ;  /* 0x0001001001007387 */ /* 0x0001e20000100800 */
[----:B------:R-:W-:Y:S02]  /*5320*/  CS2R R94, SRZ ;  /* 0x00000000005e7805 */ /* 0x000fe4000001ff00 */
[----:B--2---:R-:W-:Y:S01]  /*5330*/  LEA.HI.X.SX32 R17, R96, UR7, 0x1, P0 ;  /* 0x0000000760117c11 */ /* 0x004fe200080f0eff */
[----:B------:R1:W-:Y:S01]  /*5340*/  STL [R1+0x104], R18 ;  /* 0x0001041201007387 */ /* 0x0003e20000100800 */
[----:B------:R-:W-:-:S03]  /*5350*/  CS2R R96, SRZ ;  /* 0x0000000000607805 */ /* 0x000fc6000001ff00 */
[----:B------:R1:W-:Y:S01]  /*5360*/  STL [R1+0x108], R17 ;  /* 0x0001081101007387 */ /* 0x0003e20000100800 */
[----:B0-----:R-:W-:Y:S01]  /*5370*/  LEA.HI.X.SX32 R16, R98, UR7, 0x1, P4 ;  /* 0x0000000762107c11 */ /* 0x001fe2000a0f0eff */
[----:B------:R-:W-:Y:S01]  /*5380*/  UIADD3.X UR7, UR4, 0x40000040, URZ, UP0, !UPT ;  /* 0x4000004004077890 */ /* 0x000fe200087fe43f */
[----:B------:R-:W-:Y:S01]  /*5390*/  CS2R R98, SRZ ;  /* 0x0000000000627805 */ /* 0x000fe2000001ff00 */
[----:B------:R-:W-:Y:S02]  /*53a0*/  UIADD3 UR9, UP0, UR14, 0x2, URZ ;  /* 0x000000020e097890 */ /* 0x000fe4000ff1e03f */
[----:B------:R1:W-:Y:S01]  /*53b0*/  STL [R1+0x10c], R16 ;  /* 0x00010c1001007387 */ /* 0x0003e20000100800 */
[----:B------:R-:W-:Y:S01]  /*53c0*/  UMOV UR4, UR6 ;  /* 0x0000000600047c82 */ /* 0x000fe20008000000 */
[----:B------:R-:W-:Y:S02]  /*53d0*/  UIADD3.X UR10, UR5, 0x40000040, URZ, UP0, !UPT ;  /* 0x40000040050a7890 */ /* 0x000fe400087fe43f */
[----:B------:R1:W-:Y:S01]  /*53e0*/  STL [R1+0x1d0], R15 ;  /* 0x0001d00f01007387 */ /* 0x0003e20000100800 */
[----:B------:R-:W-:Y:S01]  /*53f0*/  UMOV UR5, UR7 ;  /* 0x0000000700057c82 */ /* 0x000fe20008000000 */
[----:B------:R-:W-:Y:S01]  /*5400*/  UMOV UR6, UR9 ;  /* 0x0000000900067c82 */ /* 0x000fe20008000000 */
[----:B------:R-:W-:-:S02]  /*5410*/  UIADD3.64 UR40, UR4, 0x80, URZ ;  /* 0x0000008004287897 */ /* 0x000fc4000fffe03f */
[----:B------:R-:W-:Y:S01]  /*5420*/  UMOV UR7, UR10 ;  /* 0x0000000a00077c82 */ /* 0x000fe20008000000 */
[----:B------:R-:W-:Y:S02]  /*5430*/  UIADD3.64 UR36, UR4, 0x100, URZ ;  /* 0x0000010004247897 */ /* 0x000fe4000fffe03f */
[----:B------:R-:W-:Y:S02]  /*5440*/  UIADD3.64 UR32, UR4, 0x180, URZ ;  /* 0x0000018004207897 */ /* 0x000fe4000fffe03f */
[----:B------:R-:W-:Y:S02]  /*5450*/  UIADD3.64 UR28, UR4, 0x200, URZ ;  /* 0x00000200041c7897 */ /* 0x000fe4000fffe03f */
[----:B------:R-:W-:Y:S02]  /*5460*/  UIADD3.64 UR24, UR4, 0x280, URZ ;  /* 0x0000028004187897 */ /* 0x000fe4000fffe03f */
[----:B------:R-:W-:Y:S02]  /*5470*/  UIADD3.64 UR20, UR4, 0x300, URZ ;  /* 0x0000030004147897 */ /* 0x000fe4000fffe03f */
[----:B------:R-:W-:-:S02]  /*5480*/  UIADD3.64 UR42, UR6, 0x2, URZ ;  /* 0x00000002062a7897 */ /* 0x000fc4000fffe03f */
[----:B-1----:R-:W-:-:S12]  /*5490*/  UIADD3.64 UR38, UR6, 0x4, URZ ;  /* 0x0000000406267897 */ /* 0x002fd8000fffe03f */
.L_x_1:
[----:B------:R-:W0:Y:S01]  /*54a0*/  LDC R15, c[0x0][0x238] ;  /* 0x00008e00ff0f7b82 */ /* 0x000e220000000800 */
[----:B-----5:R1:W-:Y:S01]  /*54b0*/  STL [R1+0x1d8], R0 ;  /* 0x0001d80001007387 */ /* 0x0203e20000100800 */
[C---:B------:R-:W-:Y:S02]  /*54c0*/  ISETP.GT.AND P0, PT, R250.reuse, 0x2, PT ;  /* 0x00000002fa00780c */ /* 0x040fe40003f04270 */
[----:B------:R-:W-:Y:S01]  /*54d0*/  PRMT R169, RZ, 0x7610, R169 ;  /* 0x00007610ffa97816 */ /* 0x000fe200000000a9 */
[----:B------:R-:W2:Y:S01]  /*54e0*/  LDL.LU R222, [R1+0x50] ;  /* 0x0000500001de7983 */ /* 0x000ea20000300800 */
[----:B------:R-:W-:Y:S02]  /*54f0*/  PRMT R213, RZ, 0x7610, R213 ;  /* 0x00007610ffd57816 */ /* 0x000fe400000000d5 */
[----:B------:R-:W-:Y:S01]  /*5500*/  ISETP.GT.AND P4, PT, R250, 0x6, PT ;  /* 0x00000006fa00780c */ /* 0x000fe20003f84270 */
[----:B------:R-:W3:Y:S01]  /*5510*/  LDC R22, c[0x0][0x238] ;  /* 0x00008e00ff167b82 */ /* 0x000ee20000000800 */
[----:B------:R-:W-:Y:S01]  /*5520*/  PRMT R194, RZ, 0x7610, R194 ;  /* 0x00007610ffc27816 */ /* 0x000fe200000000c2 */
[----:B------:R-:W4:Y:S01]  /*5530*/  LDL.LU R220, [R1+0x4c] ;  /* 0x00004c0001dc7983 */ /* 0x000f220000300800 */
[----:B------:R-:W-:-:S02]  /*5540*/  PRMT R176, RZ, 0x7610, R176 ;  /* 0x00007610ffb07816 */ /* 0x000fc400000000b0 */
[----:B------:R-:W-:Y:S01]  /*5550*/  PRMT R184, RZ, 0x7610, R184 ;  /* 0x00007610ffb87816 */ /* 0x000fe200000000b8 */
[----:B------:R-:W4:Y:S01]  /*5560*/  LDL R225, [R1+0x38] ;  /* 0x0000380001e17983 */ /* 0x000f220000100800 */
[C---:B------:R-:W-:Y:S01]  /*5570*/  ISETP.GT.AND P3, PT, R250.reuse, 0x5, PT ;  /* 0x00000005fa00780c */ /* 0x040fe20003f64270 */
[----:B-1----:R-:W1:Y:S01]  /*5580*/  LDC R0, c[0x0][0x238] ;  /* 0x00008e00ff007b82 */ /* 0x002e620000000800 */
[----:B------:R-:W-:Y:S01]  /*5590*/  PRMT R154, RZ, 0x7610, R154 ;  /* 0x00007610ff9a7816 */ /* 0x000fe2000000009a */
[----:B------:R-:W4:Y:S01]  /*55a0*/  LDL R224, [R1+0x34] ;  /* 0x0000340001e07983 */ /* 0x000f220000100800 */
[----:B------:R-:W-:Y:S02]  /*55b0*/  PRMT R202, RZ, 0x7610, R202 ;  /* 0x00007610ffca7816 */ /* 0x000fe400000000ca */
[C---:B------:R-:W-:Y:S01]  /*55c0*/  ISETP.GT.AND P2, PT, R250.reuse, 0x4, PT ;  /* 0x00000004fa00780c */ /* 0x040fe20003f44270 */
[----:B------:R-:W4:Y:S01]  /*55d0*/  LDL R217, [R1+0x30] ;  /* 0x0000300001d97983 */ /* 0x000f220000100800 */
[----:B0-----:R-:W-:Y:S01]  /*55e0*/  IMAD.SHL.U32 R15, R15, 0x2, RZ ;  /* 0x000000020f0f7824 */ /* 0x001fe200078e00ff */
[----:B------:R-:W0:Y:S01]  /*55f0*/  LDC R158, c[0x0][0x238] ;  /* 0x00008e00ff9e7b82 */ /* 0x000e220000000800 */
[----:B------:R-:W-:Y:S01]  /*5600*/  PRMT R204, RZ, 0x7610, R204 ;  /* 0x00007610ffcc7816 */ /* 0x000fe200000000cc */
[----:B------:R-:W4:Y:S01]  /*5610*/  LDL.LU R223, [R1+0x3c] ;  /* 0x00003c0001df7983 */ /* 0x000f220000300800 */
[----:B------:R-:W-:Y:S01]  /*5620*/  IMAD.WIDE R16, R15, 0x2, R2 ;  /* 0x000000020f107825 */ /* 0x000fe200078e0202 */
[----:B------:R-:W-:-:S02]  /*5630*/  ISETP.GT.AND P1, PT, R250, 0x3, PT ;  /* 0x00000003fa00780c */ /* 0x000fc40003f24270 */
[----:B------:R-:W-:Y:S01]  /*5640*/  PRMT R177, RZ, 0x7610, R177 ;  /* 0x00007610ffb17816 */ /* 0x000fe200000000b1 */
[----:B------:R-:W4:Y:S01]  /*5650*/  LDL.LU R221, [R1+0x40] ;  /* 0x0000400001dd7983 */ /* 0x000f220000300800 */
[----:B------:R-:W0:Y:S01]  /*5660*/  LDC R15, c[0x0][0x238] ;  /* 0x00008e00ff0f7b82 */ /* 0x000e220000000800 */
[----:B---3--:R-:W-:Y:S02]  /*5670*/  IMAD R22, R22, 0x5, RZ ;  /* 0x0000000516167824 */ /* 0x008fe400078e02ff */
[----:B------:R-:W3:Y:S05]  /*5680*/  @P0 LDG.E.U16 R169, desc[UR16][R16.64] ;  /* 0x0000001010a90981 */ /* 0x000eea000c1e1500 */
[----:B------:R-:W0:Y:S01]  /*5690*/  LDC R20, c[0x0][0x238] ;  /* 0x00008e00ff147b82 */ /* 0x000e220000000800 */
[----:B-1----:R-:W-:-:S07]  /*56a0*/  IMAD R0, R0, 0xc, RZ ;  /* 0x0000000c00007824 */ /* 0x002fce00078e02ff */
[----:B------:R-:W1:Y:S01]  /*56b0*/  LDC R159, c[0x0][0x238] ;  /* 0x00008e00ff9f7b82 */ /* 0x000e620000000800 */
[----:B------:R-:W-:Y:S01]  /*56c0*/  PRMT R163, RZ, 0x7610, R163 ;  /* 0x00007610ffa37816 */ /* 0x000fe200000000a3 */
[----:B------:R-:W-:-:S06]  /*56d0*/  IMAD.WIDE R22, R22, 0x2, R2 ;  /* 0x0000000216167825 */ /* 0x000fcc00078e0202 */
[----:B------:R-:W1:Y:S01]  /*56e0*/  LDC R18, c[0x0][0x238] ;  /* 0x00008e00ff127b82 */ /* 0x000e620000000800 */
[----:B0-----:R-:W-:Y:S01]  /*56f0*/  IMAD R15, R15, 0x6, RZ ;  /* 0x000000060f0f7824 */ /* 0x001fe200078e02ff */
[----:B------:R-:W-:Y:S01]  /*5700*/  ISETP.GT.AND P0, PT, R250, 0x7, PT ;  /* 0x00000007fa00780c */ /* 0x000fe20003f04270 */
[----:B------:R-:W-:Y:S01]  /*5710*/  IMAD R158, R158, 0xa, RZ ;  /* 0x0000000a9e9e7824 */ /* 0x000fe200078e02ff */
[----:B------:R0:W3:Y:S01]  /*5720*/  @P3 LDG.E.U16 R202, desc[UR16][R22.64] ;  /* 0x0000001016ca3981 */ /* 0x0000e2000c1e1500 */
[----:B------:R-:W-:-:S03]  /*5730*/  IMAD.WIDE R152, R15, 0x2, R2 ;  /* 0x000000020f987825 */ /* 0x000fc600078e0202 */
[----:B------:R-:W0:Y:S01]  /*5740*/  LDC R15, c[0x0][0x238] ;  /* 0x00008e00ff0f7b82 */ /* 0x000e220000000800 */
[----:B------:R-:W-:Y:S01]  /*5750*/  IMAD.SHL.U32 R20, R20, 0x4, RZ ;  /* 0x0000000414147824 */ /* 0x000fe200078e00ff */
[----:B------:R-:W3:Y:S06]  /*5760*/  @P4 LDG.E.U16 R194, desc[UR16][R152.64] ;  /* 0x0000001098c24981 */ /* 0x000eec000c1e1500 */
[----:B------:R-:W0:Y:S01]  /*5770*/  LDC R186, c[0x0][0x238] ;  /* 0x00008e00ffba7b82 */ /* 0x000e220000000800 */
[----:B-1----:R-:W-:Y:S01]  /*5780*/  IMAD R159, R159, 0x9, RZ ;  /* 0x000000099f9f7824 */ /* 0x002fe200078e02ff */
[----:B------:R-:W-:Y:S01]  /*5790*/  PRMT R168, RZ, 0x7610, R168 ;  /* 0x00007610ffa87816 */ /* 0x000fe200000000a8 */
[----:B0-----:R-:W-:Y:S01]  /*57a0*/  IMAD.WIDE R22, R158, 0x2, R2 ;  /* 0x000000029e167825 */ /* 0x001fe200078e0202 */
[----:B------:R-:W-:Y:S01]  /*57b0*/  PRMT R160, RZ, 0x7610, R160 ;  /* 0x00007610ffa07816 */ /* 0x000fe200000000a0 */
[----:B------:R-:W3:Y:S02]  /*57c0*/  LDL.LU R219, [R1+0x44] ;  /* 0x0000440001db7983 */ /* 0x000ee40000300800 */
[----:B------:R-:W-:-:S02]  /*57d0*/  IMAD R18, R18, 0x3, RZ ;  /* 0x0000000312127824 */ /* 0x000fc400078e02ff */
[----:B------:R-:W-:Y:S01]  /*57e0*/  IMAD R15, R15, 0x7, RZ ;  /* 0x000000070f0f7824 */ /* 0x000fe200078e02ff */
[----:B------:R-:W-:Y:S01]  /*57f0*/  ISETP.GT.AND P4, PT, R250, 0xb, PT ;  /* 0x0000000bfa00780c */ /* 0x000fe20003f84270 */
[----:B------:R-:W0:Y:S01]  /*5800*/  LDC R158, c[0x0][0x238] ;  /* 0x00008e00ff9e7b82 */ /* 0x000e220000000800 */
[--C-:B------:R-:W-:Y:S01]  /*5810*/  IMAD.WIDE R20, R20, 0x2, R2.reuse ;  /* 0x0000000214147825 */ /* 0x100fe200078e0202 */
[----:B------:R-:W-:Y:S01]  /*5820*/  ISETP.GT.AND P3, PT, R250, 0xa, PT ;  /* 0x0000000afa00780c */ /* 0x000fe20003f64270 */
[----:B------:R-:W3:Y:S02]  /*5830*/  LDL.LU R218, [R1+0x48] ;  /* 0x0000480001da7983 */ /* 0x000ee40000300800 */
[--C-:B------:R-:W-:Y:S02]  /*5840*/  IMAD.WIDE R16, R15, 0x2, R2.reuse ;  /* 0x000000020f107825 */ /* 0x100fe400078e0202 */
[----:B------:R1:W3:Y:S01]  /*5850*/  @P2 LDG.E.U16 R204, desc[UR16][R20.64] ;  /* 0x0000001014cc2981 */ /* 0x0002e2000c1e1500 */
[----:B------:R-:W0:Y:S01]  /*5860*/  LDC R15, c[0x0][0x238] ;  /* 0x00008e00ff0f7b82 */ /* 0x000e220000000800 */
[----:B------:R-:W-:-:S02]  /*5870*/  IMAD.WIDE R18, R18, 0x2, R2 ;  /* 0x0000000212127825 */ /* 0x000fc400078e0202 */
[----:B------:R1:W3:Y:S01]  /*5880*/  @P0 LDG.E.U16 R213, desc[UR16][R16.64] ;  /* 0x0000001010d50981 */ /* 0x0002e2000c1e1500 */
[----:B------:R-:W-:Y:S02]  /*5890*/  ISETP.GT.AND P2, PT, R250, 0x9, PT ;  /* 0x00000009fa00780c */ /* 0x000fe40003f44270 */
[----:B------:R-:W-:Y:S01]  /*58a0*/  PRMT R200, RZ, 0x7610, R200 ;  /* 0x00007610ffc87816 */ /* 0x000fe200000000c8 */
[----:B------:R-:W3:Y:S01]  /*58b0*/  @P3 LDG.E.U16 R168, desc[UR16][R22.64] ;  /* 0x0000001016a83981 */ /* 0x000ee2000c1e1500 */
[----:B-1----:R-:W-:-:S03]  /*58c0*/  IMAD.WIDE R20, R159, 0x2, R2 ;  /* 0x000000029f147825 */ /* 0x002fc600078e0202 */
[----:B------:R-:W3:Y:S01]  /*58d0*/  @P1 LDG.E.U16 R177, desc[UR16][R18.64] ;  /* 0x0000001012b11981 */ /* 0x000ee2000c1e1500 */
[----:B------:R-:W-:Y:S01]  /*58e0*/  IMAD.WIDE R16, R0, 0x2, R2 ;  /* 0x0000000200107825 */ /* 0x000fe200078e0202 */
[----:B------:R-:W-:Y:S01]  /*58f0*/  PRMT R155, RZ, 0x7610, R155 ;  /* 0x00007610ff9b7816 */ /* 0x000fe2000000009b */
[----:B------:R-:W1:Y:S01]  /*5900*/  LDC R0, c[0x0][0x238] ;  /* 0x00008e00ff007b82 */ /* 0x000e620000000800 */
[----:B------:R-:W-:Y:S01]  /*5910*/  PRMT R214, RZ, 0x7610, R214 ;  /* 0x00007610ffd67816 */ /* 0x000fe200000000d6 */
[----:B0-----:R-:W-:Y:S01]  /*5920*/  IMAD R158, R158, 0xe, RZ ;  /* 0x0000000e9e9e7824 */ /* 0x001fe200078e02ff */
[----:B------:R-:W-:Y:S01]  /*5930*/  PRMT R193, RZ, 0x7610, R193 ;  /* 0x00007610ffc17816 */ /* 0x000fe200000000c1 */
[----:B------:R0:W3:Y:S01]  /*5940*/  @P2 LDG.E.U16 R160, desc[UR16][R20.64] ;  /* 0x0000001014a02981 */ /* 0x0000e2000c1e1500 */
[----:B------:R-:W-:Y:S01]  /*5950*/  IMAD.SHL.U32 R186, R186, 0x8, RZ ;  /* 0x00000008baba7824 */ /* 0x000fe200078e00ff */
[----:B------:R-:W-:Y:S02]  /*5960*/  PRMT R208, RZ, 0x7610, R208 ;  /* 0x00007610ffd07816 */ /* 0x000fe400000000d0 */
[----:B------:R-:W-:Y:S01]  /*5970*/  PRMT R201, RZ, 0x7610, R201 ;  /* 0x00007610ffc97816 */ /* 0x000fe200000000c9 */
[----:B------:R-:W-:Y:S01]  /*5980*/  IMAD R15, R15, 0xb, RZ ;  /* 0x0000000b0f0f7824 */ /* 0x000fe200078e02ff */
[----:B------:R-:W-:Y:S01]  /*5990*/  ISETP.GT.AND P0, PT, R250, 0xc, PT ;  /* 0x0000000cfa00780c */ /* 0x000fe20003f04270 */
[----:B------:R-:W0:Y:S01]  /*59a0*/  LDC R159, c[0x0][0x238] ;  /* 0x00008e00ff9f7b82 */ /* 0x000e220000000800 */
[----:B------:R-:W-:Y:S01]  /*59b0*/  PRMT R185, RZ, 0x7610, R185 ;  /* 0x00007610ffb97816 */ /* 0x000fe200000000b9 */
[----:B------:R-:W-:Y:S01]  /*59c0*/  IMAD.WIDE R152, R15, 0x2, R2 ;  /* 0x000000020f987825 */ /* 0x000fe200078e0202 */
[----:B------:R-:W-:Y:S01]  /*59d0*/  PRMT R179, RZ, 0x7610, R179 ;  /* 0x00007610ffb37816 */ /* 0x000fe200000000b3 */
[----:B------:R-:W3:Y:S04]  /*59e0*/  LDL.LU R247, [R1+0xe0] ;  /* 0x0000e00001f77983 */ /* 0x000ee80000300800 */
[----:B------:R0:W3:Y:S04]  /*59f0*/  @P4 LDG.E.U16 R176, desc[UR16][R152.64] ;  /* 0x0000001098b04981 */ /* 0x0000e8000c1e1500 */
[----:B------:R0:W3:Y:S01]  /*5a00*/  @P0 LDG.E.U16 R184, desc[UR16][R16.64] ;  /* 0x0000001010b80981 */ /* 0x0000e2000c1e1500 */
[----:B-1----:R-:W-:Y:S01]  /*5a10*/  IMAD.SHL.U32 R0, R0, 0x10, RZ ;  /* 0x0000001000007824 */ /* 0x002fe200078e00ff */
[----:B------:R-:W1:Y:S01]  /*5a20*/  LDC R15, c[0x0][0x238] ;  /* 0x00008e00ff0f7b82 */ /* 0x000e620000000800 */
[----:B------:R-:W-:Y:S01]  /*5a30*/  ISETP.GT.AND P1, PT, R250, 0x8, PT ;  /* 0x00000008fa00780c */ /* 0x000fe20003f24270 */
[--C-:B0-----:R-:W-:Y:S01]  /*5a40*/  IMAD.WIDE R20, R158, 0x2, R2.reuse ;  /* 0x000000029e147825 */ /* 0x101fe200078e0202 */
[----:B------:R-:W-:Y:S01]  /*5a50*/  ISETP.GT.AND P3, PT, R250, 0xf, PT ;  /* 0x0000000ffa00780c */ /* 0x000fe20003f64270 */
[----:B------:R-:W3:Y:S02]  /*5a60*/  LDL.LU R246, [R1+0x19c] ;  /* 0x00019c0001f67983 */ /* 0x000ee40000300800 */
[----:B------:R-:W-:-:S02]  /*5a70*/  IMAD.WIDE R152, R0, 0x2, R2 ;  /* 0x0000000200987825 */ /* 0x000fc400078e0202 */
[----:B------:R-:W0:Y:S01]  /*5a80*/  LDC R0, c[0x0][0x238] ;  /* 0x00008e00ff007b82 */ /* 0x000e220000000800 */
[C---:B------:R-:W-:Y:S02]  /*5a90*/  ISETP.GT.AND P4, PT, R250.reuse, 0x10, PT ;  /* 0x00000010fa00780c */ /* 0x040fe40003f84270 */
[----:B------:R-:W-:Y:S01]  /*5aa0*/  ISETP.GT.AND P0, PT, R250, 0x11, PT ;  /* 0x00000011fa00780c */ /* 0x000fe20003f04270 */
[----:B------:R-:W-:-:S04]  /*5ab0*/  IMAD.WIDE R18, R186, 0x2, R2 ;  /* 0x00000002ba127825 */ /* 0x000fc800078e0202 */
[----:B------:R-:W2:Y:S01]  /*5ac0*/  LDC R158, c[0x0][0x238] ;  /* 0x00008e00ff9e7b82 */ /* 0x000ea20000000800 */
[----:B------:R-:W-:Y:S01]  /*5ad0*/  IMAD R159, R159, 0xd, RZ ;  /* 0x0000000d9f9f7824 */ /* 0x000fe200078e02ff */
[----:B------:R1:W3:Y:S04]  /*5ae0*/  @P1 LDG.E.U16 R155, desc[UR16][R18.64] ;  /* 0x00000010129b1981 */ /* 0x0002e8000c1e1500 */
[----:B------:R2:W3:Y:S01]  /*5af0*/  @P4 LDG.E.U16 R154, desc[UR16][R152.64] ;  /* 0x00000010989a4981 */ /* 0x0004e2000c1e1500 */
[----:B0-----:R-:W-:Y:S01]  /*5b00*/  IMAD R0, R0, 0x11, RZ ;  /* 0x0000001100007824 */ /* 0x001fe200078e02ff */
[----:B------:R-:W-:Y:S01]  /*5b10*/  ISETP.GT.AND P2, PT, R250, 0xe, PT ;  /* 0x0000000efa00780c */ /* 0x000fe20003f44270 */
[----:B-1----:R-:W-:Y:S01]  /*5b20*/  IMAD R15, R15, 0xf, RZ ;  /* 0x0000000f0f0f7824 */ /* 0x002fe200078e02ff */
[----:B------:R-:W-:Y:S01]  /*5b30*/  PRMT R162, RZ, 0x7610, R162 ;  /* 0x00007610ffa27816 */ /* 0x000fe200000000a2 */
[----:B------:R-:W-:Y:S01]  /*5b40*/  IMAD.WIDE R16, R0, 0x2, R2 ;  /* 0x0000000200107825 */ /* 0x000fe200078e0202 */
[----:B------:R-:W-:Y:S01]  /*5b50*/  PRMT R171, RZ, 0x7610, R171 ;  /* 0x00007610ffab7816 */ /* 0x000fe200000000ab */
[----:B------:R-:W0:Y:S03]  /*5b60*/  LDC R0, c[0x0][0x238] ;  /* 0x00008e00ff007b82 */ /* 0x000e260000000800 */
[----:B------:R1:W3:Y:S01]  /*5b70*/  @P0 LDG.E.U16 R163, desc[UR16][R16.64] ;  /* 0x0000001010a30981 */ /* 0x0002e2000c1e1500 */
[----:B------:R-:W-:Y:S01]  /*5b80*/  ISETP.GT.AND P4, PT, R250, 0x15, PT ;  /* 0x00000015fa00780c */ /* 0x000fe20003f84270 */
[----:B------:R-:W-:-:S03]  /*5b90*/  IMAD.WIDE R18, R159, 0x2, R2 ;  /* 0x000000029f127825 */ /* 0x000fc600078e0202 */
[----:B------:R-:W4:Y:S01]  /*5ba0*/  LDC R159, c[0x0][0x238] ;  /* 0x00008e00ff9f7b82 */ /* 0x000f220000000800 */
[----:B--2---:R-:W-:Y:S01]  /*5bb0*/  IMAD R158, R158, 0x13, RZ ;  /* 0x000000139e9e7824 */ /* 0x004fe200078e02ff */
[----:B------:R-:W-:Y:S01]  /*5bc0*/  ISETP.GT.AND P1, PT, R250, 0xd, PT ;  /* 0x0000000dfa00780c */ /* 0x000fe20003f24270 */
[----:B------:R-:W2:Y:S01]  /*5bd0*/  @P2 LDG.E.U16 R193, desc[UR16][R20.64] ;  /* 0x0000001014c12981 */ /* 0x000ea2000c1e1500 */
[----:B------:R-:W-:Y:S02]  /*5be0*/  PRMT R215, RZ, 0x7610, R215 ;  /* 0x00007610ffd77816 */ /* 0x000fe400000000d7 */
[----:B------:R-:W-:Y:S02]  /*5bf0*/  PRMT R178, RZ, 0x7610, R178 ;  /* 0x00007610ffb27816 */ /* 0x000fe400000000b2 */
[----:B------:R-:W-:Y:S01]  /*5c00*/  PRMT R170, RZ, 0x7610, R170 ;  /* 0x00007610ffaa7816 */ /* 0x000fe200000000aa */
[----:B------:R-:W4:Y:S01]  /*5c10*/  LDC R186, c[0x0][0x238] ;  /* 0x00008e00ffba7b82 */ /* 0x000f220000000800 */
[----:B0-----:R-:W-:-:S02]  /*5c20*/  IMAD R0, R0, 0x15, RZ ;  /* 0x0000001500007824 */ /* 0x001fc400078e02ff */
[----:B------:R-:W-:Y:S01]  /*5c30*/  IMAD.WIDE R22, R15, 0x2, R2 ;  /* 0x000000020f167825 */ /* 0x000fe200078e0202 */
[----:B------:R-:W-:-:S04]  /*5c40*/  ISETP.GT.AND P0, PT, R250, 0x16, PT ;  /* 0x00000016fa00780c */ /* 0x000fc80003f04270 */
[----:B------:R-:W0:Y:S01]  /*5c50*/  LDC R15, c[0x0][0x238] ;  /* 0x00008e00ff0f7b82 */ /* 0x000e220000000800 */
[----:B------:R-:W2:Y:S01]  /*5c60*/  @P1 LDG.E.U16 R201, desc[UR16][R18.64] ;  /* 0x0000001012c91981 */ /* 0x000ea2000c1e1500 */
[----:B------:R-:W-:-:S03]  /*5c70*/  IMAD.WIDE R152, R0, 0x2, R2 ;  /* 0x0000000200987825 */ /* 0x000fc600078e0202 */
[----:B------:R-:W2:Y:S03]  /*5c80*/  @P3 LDG.E.U16 R214, desc[UR16][R22.64] ;  /* 0x0000001016d63981 */ /* 0x000ea6000c1e1500 */
[----:B------:R-:W1:Y:S01]  /*5c90*/  LDC R0, c[0x0][0x238] ;  /* 0x00008e00ff007b82 */ /* 0x000e620000000800 */
[----:B------:R4:W2:Y:S01]  /*5ca0*/  @P4 LDG.E.U16 R200, desc[UR16][R152.64] ;  /* 0x0000001098c84981 */ /* 0x0008a2000c1e1500 */
[----:B-1----:R-:W-:-:S04]  /*5cb0*/  IMAD R0, R0, 0x16, RZ ;  /* 0x0000001600007824 */ /* 0x002fc800078e02ff */
[----:B------:R-:W-:Y:S02]  /*5cc0*/  IMAD.WIDE R16, R0, 0x2, R2 ;  /* 0x0000000200107825 */ /* 0x000fe400078e0202 */
[----:B------:R-:W1:Y:S02]  /*5cd0*/  LDC R0, c[0x0][0x238] ;  /* 0x00008e00ff007b82 */ /* 0x000e640000000800 */
[----:B0-----:R-:W-:Y:S01]  /*5ce0*/  IMAD R15, R15, 0x14, RZ ;  /* 0x000000140f0f7824 */ /* 0x001fe200078e02ff */
[----:B------:R0:W2:Y:S01]  /*5cf0*/  @P0 LDG.E.U16 R208, desc[UR16][R16.64] ;  /* 0x0000001010d00981 */ /* 0x0000a2000c1e1500 */
[----:B-1----:R-:W-:-:S04]  /*5d00*/  IMAD R0, R0, 0x1a, RZ ;  /* 0x0000001a00007824 */ /* 0x002fc800078e02ff */
[--C-:B----4-:R-:W-:Y:S02]  /*5d10*/  IMAD.WIDE R152, R0, 0x2, R2.reuse ;  /* 0x0000000200987825 */ /* 0x110fe400078e0202 */
[----:B------:R-:W1:Y:S02]  /*5d20*/  LDC R0, c[0x0][0x238] ;  /* 0x00008e00ff007b82 */ /* 0x000e640000000800 */
[----:B------:R-:W-:-:S06]  /*5d30*/  IMAD.WIDE R22, R15, 0x2, R2 ;  /* 0x000000020f167825 */ /* 0x000fcc00078e0202 */
[----:B------:R-:W4:Y:S01]  /*5d40*/  LDC R15, c[0x0][0x238] ;  /* 0x00008e00ff0f7b82 */ /* 0x000f220000000800 */
[----:B------:R-:W-:Y:S01]  /*5d50*/  IMAD.WIDE R20, R158, 0x2, R2 ;  /* 0x000000029e147825 */ /* 0x000fe200078e0202 */
[----:B------:R-:W-:-:S06]  /*5d60*/  ISETP.GT.AND P3, PT, R250, 0x14, PT ;  /* 0x00000014fa00780c */ /* 0x000fcc0003f64270 */
[----:B------:R-:W4:Y:S01]  /*5d70*/  LDC R158, c[0x0][0x238] ;  /* 0x00008e00ff9e7b82 */ /* 0x000f220000000800 */
[----:B------:R-:W-:Y:S02]  /*5d80*/  IMAD R159, R159, 0x12, RZ ;  /* 0x000000129f9f7824 */ /* 0x000fe400078e02ff */
[----:B-1----:R-:W-:-:S04]  /*5d90*/  IMAD R0, R0, 0x1b, RZ ;  /* 0x0000001b00007824 */ /* 0x002fc800078e02ff */
[----:B------:R1:W2:Y:S01]  /*5da0*/  @P3 LDG.E.U16 R185, desc[UR16][R22.64] ;  /* 0x0000001016b93981 */ /* 0x0002a2000c1e1500 */
[--C-:B0-----:R-:W-:Y:S02]  /*5db0*/  IMAD.WIDE R16, R0, 0x2, R2.reuse ;  /* 0x0000000200107825 */ /* 0x101fe400078e0202 */
[----:B------:R-:W0:Y:S02]  /*5dc0*/  LDC R0, c[0x0][0x238] ;  /* 0x00008e00ff007b82 */ /* 0x000e240000000800 */
[----:B------:R-:W-:Y:S01]  /*5dd0*/  IMAD.WIDE R18, R159, 0x2, R2 ;  /* 0x000000029f127825 */ /* 0x000fe200078e0202 */
[----:B------:R-:W-:-:S05]  /*5de0*/  ISETP.GT.AND P2, PT, R250, 0x13, PT ;  /* 0x00000013fa00780c */ /* 0x000fca0003f44270 */
[----:B------:R-:W0:Y:S01]  /*5df0*/  LDC R159, c[0x0][0x238] ;  /* 0x00008e00ff9f7b82 */ /* 0x000e220000000800 */
[C---:B------:R-:W-:Y:S02]  /*5e00*/  ISETP.GT.AND P3, PT, R250.reuse, 0x19, PT ;  /* 0x00000019fa00780c */ /* 0x040fe40003f64270 */
[----:B------:R-:W-:Y:S01]  /*5e10*/  ISETP.GT.AND P1, PT, R250, 0x12, PT ;  /* 0x00000012fa00780c */ /* 0x000fe20003f24270 */
[----:B----4-:R-:W-:Y:S02]  /*5e20*/  IMAD R15, R15, 0x19, RZ ;  /* 0x000000190f0f7824 */ /* 0x010fe400078e02ff */
[----:B------:R-:W-:Y:S02]  /*5e30*/  IMAD R158, R158, 0x18, RZ ;  /* 0x000000189e9e7824 */ /* 0x000fe400078e02ff */
[----:B-1----:R-:W-:Y:S01]  /*5e40*/  IMAD.WIDE R22, R15, 0x2, R2 ;  /* 0x000000020f167825 */ /* 0x002fe200078e0202 */
[----:B------:R1:W4:Y:S01]  /*5e50*/  @P2 LDG.E.U16 R179, desc[UR16][R20.64] ;  /* 0x0000001014b32981 */ /* 0x000322000c1e1500 */
[----:B------:R-:W3:Y:S04]  /*5e60*/  LDC R15, c[0x0][0x238] ;  /* 0x00008e00ff0f7b82 */ /* 0x000ee80000000800 */
[----:B------:R1:W2:Y:S01]  /*5e70*/  @P3 LDG.E.U16 R162, desc[UR16][R22.64] ;  /* 0x0000001016a23981 */ /* 0x0002a2000c1e1500 */
[----:B0-----:R-:W-:-:S03]  /*5e80*/  IMAD R0, R0, 0x1e, RZ ;  /* 0x0000001e00007824 */ /* 0x001fc600078e02ff */
[----:B------:R0:W4:Y:S01]  /*5e90*/  @P1 LDG.E.U16 R171, desc[UR16][R18.64] ;  /* 0x0000001012ab1981 */ /* 0x000122000c1e1500 */
[--C-:B-1----:R-:W-:Y:S01]  /*5ea0*/  IMAD.WIDE R20, R158, 0x2, R2.reuse ;  /* 0x000000029e147825 */ /* 0x102fe200078e0202 */
[----:B------:R-:W-:Y:S01]  /*5eb0*/  ISETP.GT.AND P1, PT, R250, 0x17, PT ;  /* 0x00000017fa00780c */ /* 0x000fe20003f24270 */
[----:B------:R-:W1:Y:S02]  /*5ec0*/  LDC R158, c[0x0][0x238] ;  /* 0x00008e00ff9e7b82 */ /* 0x000e640000000800 */
[----:B------:R-:W-:-:S06]  /*5ed0*/  IMAD.WIDE R22, R0, 0x2, R2 ;  /* 0x0000000200167825 */ /* 0x000fcc00078e0202 */
[----:B------:R-:W3:Y:S01]  /*5ee0*/  LDC R0, c[0x0][0x238] ;  /* 0x00008e00ff007b82 */ /* 0x000ee20000000800 */
[----:B------:R-:W-:-:S04]  /*5ef0*/  IMAD R159, R159, 0x17, RZ ;  /* 0x000000179f9f7824 */ /* 0x000fc800078e02ff */
[----:B0-----:R-:W-:Y:S01]  /*5f00*/  IMAD.WIDE R18, R159, 0x2, R2 ;  /* 0x000000029f127825 */ /* 0x001fe200078e0202 */
[C---:B------:R-:W-:Y:S02]  /*5f10*/  ISETP.GT.AND P4, PT, R250.reuse, 0x1a, PT ;  /* 0x0000001afa00780c */ /* 0x040fe40003f84270 */
[----:B------:R-:W0:Y:S02]  /*5f20*/  LDC R159, c[0x0][0x238] ;  /* 0x00008e00ff9f7b82 */ /* 0x000e240000000800 */
[----:B------:R3:W4:Y:S01]  /*5f30*/  @P1 LDG.E.U16 R215, desc[UR16][R18.64] ;  /* 0x0000001012d71981 */ /* 0x000722000c1e1500 */
[----:B------:R-:W-:Y:S01]  /*5f40*/  ISETP.GT.AND P1, PT, R250, 0x1b, PT ;  /* 0x0000001bfa00780c */ /* 0x000fe20003f24270 */
[----:B-1----:R-:W-:Y:S01]  /*5f50*/  IMAD R158, R158, 0x1c, RZ ;  /* 0x0000001c9e9e7824 */ /* 0x002fe200078e02ff */
[----:B------:R-:W-:-:S06]  /*5f60*/  ISETP.GT.AND P2, PT, R250, 0x18, PT ;  /* 0x00000018fa00780c */ /* 0x000fcc0003f44270 */
[----:B------:R-:W4:Y:S01]  /*5f70*/  @P4 LDG.E.U16 R170, desc[UR16][R152.64] ;  /* 0x0000001098aa4981 */ /* 0x000f22000c1e1500 */
[----:B---3--:R-:W-:-:S04]  /*5f80*/  IMAD R0, R0, 0x1f, RZ ;  /* 0x0000001f00007824 */ /* 0x008fc800078e02ff */
[----:B------:R1:W3:Y:S01]  /*5f90*/  @P1 LDG.E.U16 R178, desc[UR16][R16.64] ;  /* 0x0000001010b21981 */ /* 0x0002e2000c1e1500 */
[--C-:B------:R-:W-:Y:S02]  /*5fa0*/  IMAD.WIDE R18, R158, 0x2, R2.reuse ;  /* 0x000000029e127825 */ /* 0x100fe400078e0202 */
[----:B------:R-:W0:Y:S02]  /*5fb0*/  LDC R158, c[0x0][0x238] ;  /* 0x00008e00ff9e7b82 */ /* 0x000e240000000800 */
[----:B-1----:R-:W-:Y:S01]  /*5fc0*/  IMAD.WIDE R16, R0, 0x2, R2 ;  /* 0x0000000200107825 */ /* 0x002fe200078e0202 */
[----:B------:R-:W-:-:S05]  /*5fd0*/  ISETP.GT.AND P3, PT, R250, 0x1d, PT ;  /* 0x0000001dfa00780c */ /* 0x000fca0003f64270 */
[----:B------:R-:W1:Y:S01]  /*5fe0*/  LDC R0, c[0x0][0x238] ;  /* 0x00008e00ff007b82 */ /* 0x000e620000000800 */
[----:B------:R-:W-:Y:S02]  /*5ff0*/  ISETP.GT.AND P4, PT, R250, 0x1e, PT ;  /* 0x0000001efa00780c */ /* 0x000fe40003f84270 */
[----:B------:R-:W-:Y:S01]  /*6000*/  PRMT R157, RZ, 0x7610, R157 ;  /* 0x00007610ff9d7816 */ /* 0x000fe2000000009d */
[----:B------:R-:W-:Y:S01]  /*6010*/  IMAD R15, R15, 0x1d, RZ ;  /* 0x0000001d0f0f7824 */ /* 0x000fe200078e02ff */
[----:B------:R-:W-:Y:S02]  /*6020*/  PRMT R199, RZ, 0x7610, R199 ;  /* 0x00007610ffc77816 */ /* 0x000fe400000000c7 */
[----:B------:R-:W-:Y:S01]  /*6030*/  PRMT R209, RZ, 0x7610, R209 ;  /* 0x00007610ffd17816 */ /* 0x000fe200000000d1 */
[----:B0-----:R-:W-:Y:S01]  /*6040*/  IMAD R159, R159, 0x21, RZ ;  /* 0x000000219f9f7824 */ /* 0x001fe200078e02ff */
[----:B------:R0:W2:Y:S01]  /*6050*/  @P2 LDG.E.U16 R157, desc[UR16][R20.64] ;  /* 0x00000010149d2981 */ /* 0x0000a2000c1e1500 */
[----:B------:R-:W-:Y:S01]  /*6060*/  PRMT R187, RZ, 0x7610, R187 ;  /* 0x00007610ffbb7816 */ /* 0x000fe200000000bb */
[----:B------:R-:W-:Y:S01]  /*6070*/  IMAD.SHL.U32 R186, R186, 0x20, RZ ;  /* 0x00000020baba7824 */ /* 0x000fe200078e00ff */
[----:B------:R-:W-:Y:S01]  /*6080*/  PRMT R156, RZ, 0x7610, R156 ;  /* 0x00007610ff9c7816 */ /* 0x000fe2000000009c */
[----:B------:R-:W1:Y:S01]  /*6090*/  LDC R153, c[0x0][0x238] ;  /* 0x00008e00ff997b82 */ /* 0x000e620000000800 */
[----:B------:R1:W3:Y:S01]  /*60a0*/  @P4 LDG.E.U16 R209, desc[UR16][R22.64] ;  /* 0x0000001016d14981 */ /* 0x0002e2000c1e1500 */
[----:B------:R-:W-:-:S02]  /*60b0*/  IMAD R158, R158, 0x22, RZ ;  /* 0x000000229e9e7824 */ /* 0x000fc400078e02ff */
[----:B0-----:R-:W-:-:S04]  /*60c0*/  IMAD.WIDE R20, R15, 0x2, R2 ;  /* 0x000000020f147825 */ /* 0x001fc800078e0202 */
[----:B-1----:R-:W-:Y:S01]  /*60d0*/  IMAD R0, R0, 0x23, RZ ;  /* 0x0000002300007824 */ /* 0x002fe200078e02ff */
[----:B------:R0:W3:Y:S01]  /*60e0*/  @P3 LDG.E.U16 R199, desc[UR16][R20.64] ;  /* 0x0000001014c73981 */ /* 0x0000e2000c1e1500 */
[--C-:B------:R-:W-:Y:S01]  /*60f0*/  IMAD.WIDE R22, R158, 0x2, R2.reuse ;  /* 0x000000029e167825 */ /* 0x100fe200078e0202 */
[----:B------:R-:W-:Y:S01]  /*6100*/  ISETP.GT.AND P2, PT, R250, 0x1c, PT ;  /* 0x0000001cfa00780c */ /* 0x000fe20003f44270 */
[----:B------:R-:W1:Y:S02]  /*6110*/  LDC R15, c[0x0][0x238] ;  /* 0x00008e00ff0f7b82 */ /* 0x000e640000000800 */
[----:B0-----:R-:W-:-:S04]  /*6120*/  IMAD.WIDE R20, R159, 0x2, R2 ;  /* 0x000000029f147825 */ /* 0x001fc800078e0202 */
[--C-:B------:R-:W-:Y:S01]  /*6130*/  IMAD.WIDE R158, R0, 0x2, R2.reuse ;  /* 0x00000002009e7825 */ /* 0x100fe200078e0202 */
[C---:B------:R-:W-:Y:S01]  /*6140*/  ISETP.GT.AND P1, PT, R250.reuse, 0x20, PT ;  /* 0x00000020fa00780c */ /* 0x040fe20003f24270 */
[----:B------:R-:W0:Y:S04]  /*6150*/  LDC R0, c[0x0][0x238] ;  /* 0x00008e00ff007b82 */ /* 0x000e280000000800 */
[----:B------:R1:W3:Y:S01]  /*6160*/  @P2 LDG.E.U16 R187, desc[UR16][R18.64] ;  /* 0x0000001012bb2981 */ /* 0x0002e2000c1e1500 */
[----:B------:R-:W-:Y:S01]  /*6170*/  ISETP.GT.AND P0, PT, R250, RZ, PT ;  /* 0x000000fffa00720c */ /* 0x000fe20003f04270 */
[----:B-1----:R-:W-:Y:S02]  /*6180*/  IMAD.WIDE R18, R186, 0x2, R2 ;  /* 0x00000002ba127825 */ /* 0x002fe400078e0202 */
[----:B------:R-:W1:Y:S04]  /*6190*/  LDC R186, c[0x0][0x238] ;  /* 0x00008e00ffba7b82 */ /* 0x000e680000000800 */
[----:B------:R0:W4:Y:S02]  /*61a0*/  @P1 LDG.E.U16 R156, desc[UR16][R18.64] ;  /* 0x00000010129c1981 */ /* 0x000124000c1e1500 */
[----:B0-----:R-:W-:Y:S01]  /*61b0*/  IMAD R0, R0, 0x25, RZ ;  /* 0x0000002500007824 */ /* 0x001fe200078e02ff */
[----:B------:R-:W-:-:S03]  /*61c0*/  PRMT R152, RZ, 0x7610, R152 ;  /* 0x00007610ff987816 */ /* 0x000fc60000000098 */
[----:B------:R-:W-:Y:S02]  /*61d0*/  IMAD.WIDE R18, R0, 0x2, R2 ;  /* 0x0000000200127825 */ /* 0x000fe400078e0202 */
[----:B------:R-:W0:Y:S01]  /*61e0*/  LDC R0, c[0x0][0x238] ;  /* 0x00008e00ff007b82 */ /* 0x000e220000000800 */
[----:B------:R-:W2:Y:S01]  /*61f0*/  @P0 LDG.E.U16 R152, desc[UR16][R2.64] ;  /* 0x0000001002980981 */ /* 0x000ea2000c1e1500 */
[C---:B------:R-:W-:Y:S02]  /*6200*/  ISETP.GT.AND P0, PT, R250.reuse, 0x1f, PT ;  /* 0x0000001ffa00780c */ /* 0x040fe40003f04270 */
[----:B------:R-:W-:Y:S02]  /*6210*/  ISETP.GT.AND P1, PT, R250, 0x24, PT ;  /* 0x00000024fa00780c */ /* 0x000fe40003f24270 */
[----:B------:R-:W-:Y:S01]  /*6220*/  PRMT R216, RZ, 0x7610, R216 ;  /* 0x00007610ffd87816 */ /* 0x000fe200000000d8 */
[----:B-1----:R-:W-:Y:S01]  /*6230*/  IMAD R186, R186, 0x24, RZ ;  /* 0x00000024baba7824 */ /* 0x002fe200078e02ff */
[----:B------:R-:W-:-:S02]  /*6240*/  PRMT R188, RZ, 0x7610, R188 ;  /* 0x00007610ffbc7816 */ /* 0x000fc400000000bc */
[----:B------:R-:W-:-:S05]  /*6250*/  ISETP.GT.AND P2, PT, R250, 0x21, PT ;  /* 0x00000021fa00780c */ /* 0x000fca0003f44270 */
[----:B------:R1:W3:Y:S01]  /*6260*/  @P0 LDG.E.U16 R216, desc[UR16][R16.64] ;  /* 0x0000001010d80981 */ /* 0x0002e2000c1e1500 */
[----:B------:R-:W-:Y:S01]  /*6270*/  ISETP.GT.AND P0, PT, R250, 0x1, PT ;  /* 0x00000001fa00780c */ /* 0x000fe20003f04270 */
[----:B0-----:R-:W-:Y:S02]  /*6280*/  IMAD R0, R0, 0x28, RZ ;  /* 0x0000002800007824 */ /* 0x001fe400078e02ff */
[----:B-1----:R-:W-:Y:S01]  /*6290*/  IMAD.WIDE R16, R186, 0x2, R2 ;  /* 0x00000002ba107825 */ /* 0x002fe200078e0202 */
[----:B------:R-:W-:-:S04]  /*62a0*/  PRMT R165, RZ, 0x7610, R165 ;  /* 0x00007610ffa57816 */ /* 0x000fc800000000a5 */
[----:B------:R0:W3:Y:S01]  /*62b0*/  @P1 LDG.E.U16 R188, desc[UR16][R16.64] ;  /* 0x0000001010bc1981 */ /* 0x0000e2000c1e1500 */
[----:B------:R-:W-:Y:S02]  /*62c0*/  ISETP.GT.AND P4, PT, R250, 0x23, PT ;  /* 0x00000023fa00780c */ /* 0x000fe40003f84270 */
[----:B------:R-:W-:Y:S01]  /*62d0*/  PRMT R205, RZ, 0x7610, R205 ;  /* 0x00007610ffcd7816 */ /* 0x000fe200000000cd */
[----:B------:R1:W3:Y:S01]  /*62e0*/  @P2 LDG.E.U16 R165, desc[UR16][R20.64] ;  /* 0x0000001014a52981 */ /* 0x0002e2000c1e1500 */
[--C-:B0-----:R-:W-:Y:S02]  /*62f0*/  IMAD.WIDE R16, R0, 0x2, R2.reuse ;  /* 0x0000000200107825 */ /* 0x101fe400078e0202 */
[----:B------:R-:W0:Y:S02]  /*6300*/  LDC R0, c[0x0][0x238] ;  /* 0x00008e00ff007b82 */ /* 0x000e240000000800 */
[----:B-1----:R-:W-:Y:S01]  /*6310*/  IMAD.WIDE R20, R153, 0x2, R2 ;  /* 0x0000000299147825 */ /* 0x002fe200078e0202 */
[----:B------:R-:W-:-:S04]  /*6320*/  PRMT R181, RZ, 0x7610, R181 ;  /* 0x00007610ffb57816 */ /* 0x000fc800000000b5 */
[----:B------:R-:W3:Y:S01]  /*6330*/  @P0 LDG.E.U16 R205, desc[UR16][R20.64] ;  /* 0x0000001014cd0981 */ /* 0x000ee2000c1e1500 */
[----:B------:R-:W-:-:S03]  /*6340*/  ISETP.GT.AND P0, PT, R250, 0x28, PT ;  /* 0x00000028fa00780c */ /* 0x000fc60003f04270 */
[----:B------:R1:W3:Y:S02]  /*6350*/  @P4 LDG.E.U16 R181, desc[UR16][R158.64] ;  /* 0x000000109eb54981 */ /* 0x0002e4000c1e1500 */
[----:B-1----:R-:W-:Y:S01]  /*6360*/  PRMT R159, RZ, 0x7610, R159 ;  /* 0x00007610ff9f7816 */ /* 0x002fe2000000009f */
[----:B0-----:R-:W-:-:S07]  /*6370*/  IMAD R0, R0, 0x30, RZ ;  /* 0x0000003000007824 */ /* 0x001fce00078e02ff */
[----:B------:R0:W3:Y:S02]  /*6380*/  @P0 LDG.E.U16 R159, desc[UR16][R16.64] ;  /* 0x00000010109f0981 */ /* 0x0000e4000c1e1500 */
[----:B0-----:R-:W-:Y:S02]  /*6390*/  IMAD.WIDE R16, R0, 0x2, R2 ;  /* 0x0000000200107825 */ /* 0x001fe400078e0202 */
[----:B------:R-:W0:Y:S01]  /*63a0*/  LDC R0, c[0x0][0x238] ;  /* 0x00008e00ff007b82 */ /* 0x000e220000000800 */
[C---:B------:R-:W-:Y:S02]  /*63b0*/  ISETP.GT.AND P1, PT, R250.reuse, 0x30, PT ;  /* 0x00000030fa00780c */ /* 0x040fe40003f24270 */
[----:B------:R-:W-:Y:S02]  /*63c0*/  ISETP.GT.AND P2, PT, R250, 0x25, PT ;  /* 0x00000025fa00780c */ /* 0x000fe40003f44270 */
[----:B------:R-:W-:Y:S02]  /*63d0*/  PRMT R158, RZ, 0x7610, R158 ;  /* 0x00007610ff9e7816 */ /* 0x000fe4000000009e */
[----:B------:R-:W-:-:S07]  /*63e0*/  PRMT R198, RZ, 0x7610, R198 ;  /* 0x00007610ffc67816 */ /* 0x000fce00000000c6 */
[----:B------:R1:W3:Y:S04]  /*63f0*/  @P1 LDG.E.U16 R158, desc[UR16][R16.64] ;  /* 0x00000010109e1981 */ /* 0x0002e8000c1e1500 */
[----:B------:R1:W3:Y:S01]  /*6400*/  @P2 LDG.E.U16 R198, desc[UR16][R18.64] ;  /* 0x0000001012c62981 */ /* 0x0002e2000c1e1500 */
[----:B0-----:R-:W-:Y:S01]  /*6410*/  IMAD R0, R0, 0x38, RZ ;  /* 0x0000003800007824 */ /* 0x001fe200078e02ff */
[----:B------:R-:W-:-:S03]  /*6420*/  ISETP.GT.AND P2, PT, R250, 0x3d, PT ;  /* 0x0000003dfa00780c */ /* 0x000fc60003f44270 */
[----:B-1----:R-:W-:Y:S02]  /*6430*/  IMAD.WIDE R16, R0, 0x2, R2 ;  /* 0x0000000200107825 */ /* 0x002fe400078e0202 */
[----:B------:R-:W0:Y:S02]  /*6440*/  LDC R0, c[0x0][0x238] ;  /* 0x00008e00ff007b82 */ /* 0x000e240000000800 */
[----:B------:R-:W-:Y:S01]  /*6450*/  IMAD R18, R15, 0x3d, RZ ;  /* 0x0000003d0f127824 */ /* 0x000fe200078e02ff */
[----:B------:R-:W-:-:S03]  /*6460*/  PRMT R195, RZ, 0x7610, R195 ;  /* 0x00007610ffc37816 */ /* 0x000fc600000000c3 */
[----:B------:R-:W-:-:S05]  /*6470*/  IMAD.WIDE R18, R18, 0x2, R2 ;  /* 0x0000000212127825 */ /* 0x000fca00078e0202 */
[----:B------:R-:W3:Y:S01]  /*6480*/  @P2 LDG.E.U16 R195, desc[UR16][R18.64] ;  /* 0x0000001012c32981 */ /* 0x000ee2000c1e1500 */
[----:B------:R-:W-:Y:S02]  /*6490*/  ISETP.GT.AND P2, PT, R250, 0x38, PT ;  /* 0x00000038fa00780c */ /* 0x000fe40003f44270 */
[----:B------:R-:W-:Y:S01]  /*64a0*/  PRMT R161, RZ, 0x7610, R161 ;  /* 0x00007610ffa17816 */ /* 0x000fe200000000a1 */
[----:B0-----:R-:W-:-:S10]  /*64b0*/  IMAD R0, R0, 0x26, RZ ;  /* 0x0000002600007824 */ /* 0x001fd400078e02ff */
[----:B------:R0:W3:Y:S02]  /*64c0*/  @P2 LDG.E.U16 R161, desc[UR16][R16.64] ;  /* 0x0000001010a12981 */ /* 0x0000e4000c1e1500 */
[----:B0-----:R-:W-:Y:S02]  /*64d0*/  IMAD.WIDE R16, R0, 0x2, R2 ;  /* 0x0000000200107825 */ /* 0x001fe400078e0202 */
[----:B------:R-:W0:Y:S01]  /*64e0*/  LDC R0, c[0x0][0x238] ;  /* 0x00008e00ff007b82 */ /* 0x000e220000000800 */
[----:B------:R-:W-:Y:S02]  /*64f0*/  ISETP.GT.AND P0, PT, R250, 0x26, PT ;  /* 0x00000026fa00780c */ /* 0x000fe40003f04270 */
[----:B------:R-:W-:-:S11]  /*6500*/  PRMT R206, RZ, 0x7610, R206 ;  /* 0x00007610ffce7816 */ /* 0x000fd600000000ce */
[----:B------:R1:W3:Y:S01]  /*6510*/  @P0 LDG.E.U16 R206, desc[UR16][R16.64] ;  /* 0x0000001010ce0981 */ /* 0x0002e2000c1e1500 */
[----:B0-----:R-:W-:-:S04]  /*6520*/  IMAD R0, R0, 0x27, RZ ;  /* 0x0000002700007824 */ /* 0x001fc800078e02ff */
[----:B-1----:R-:W-:Y:S02]  /*6530*/  IMAD.WIDE R16, R0, 0x2, R2 ;  /* 0x0000000200107825 */ /* 0x002fe400078e0202 */
        /* <DEDUP_REMOVED lines=85> */
[C---:B------:R-:W-:Y:S01]  /*6a90*/  ISETP.GT.AND P0, PT, R250.reuse, 0x36, PT ;  /* 0x00000036fa00780c */ /* 0x040fe20003f04270 */
[----:B------:R-:W1:Y:S01]  /*6aa0*/  S2R R153, SR_TID.X ;  /* 0x0000000000997919 */ /* 0x000e620000002100 */
[----:B------:R-:W-:Y:S02]  /*6ab0*/  PRMT R189, RZ, 0x7610, R189 ;  /* 0x00007610ffbd7816 */ /* 0x000fe400000000bd */
[C---:B------:R-:W-:Y:S02]  /*6ac0*/  ISETP.GT.AND P3, PT, R250.reuse, 0x22, PT ;  /* 0x00000022fa00780c */ /* 0x040fe40003f64270 */
[----:B------:R-:W-:-:S07]  /*6ad0*/  ISETP.GT.AND P4, PT, R250, 0x3f, PT ;  /* 0x0000003ffa00780c */ /* 0x000fce0003f84270 */
[----:B------:R4:W3:Y:S01]  /*6ae0*/  @P0 LDG.E.U16 R189, desc[UR16][R16.64] ;  /* 0x0000001010bd0981 */ /* 0x0008e2000c1e1500 */
[----:B0-----:R-:W-:-:S04]  /*6af0*/  IMAD R0, R0, 0x37, RZ ;  /* 0x0000003700007824 */ /* 0x001fc800078e02ff */
[----:B----4-:R-:W-:Y:S02]  /*6b00*/  IMAD.WIDE R16, R0, 0x2, R2 ;  /* 0x0000000200107825 */ /* 0x010fe400078e0202 */
[----:B------:R-:W0:Y:S02]  /*6b10*/  LDC R0, c[0x0][0x238] ;  /* 0x00008e00ff007b82 */ /* 0x000e240000000800 */
[C---:B------:R-:W-:Y:S01]  /*6b20*/  IMAD R18, R15.reuse, 0x3f, RZ ;  /* 0x0000003f0f127824 */ /* 0x040fe200078e02ff */
[----:B------:R-:W-:Y:S02]  /*6b30*/  PRMT R173, RZ, 0x7610, R173 ;  /* 0x00007610ffad7816 */ /* 0x000fe400000000ad */
[----:B------:R-:W-:Y:S01]  /*6b40*/  PRMT R212, RZ, 0x7610, R212 ;  /* 0x00007610ffd47816 */ /* 0x000fe200000000d4 */
[----:B------:R-:W-:Y:S01]  /*6b50*/  IMAD.WIDE R18, R18, 0x2, R2 ;  /* 0x0000000212127825 */ /* 0x000fe200078e0202 */
[----:B------:R-:W-:Y:S02]  /*6b60*/  ISETP.GT.AND P1, PT, R250, 0x37, PT ;  /* 0x00000037fa00780c */ /* 0x000fe40003f24270 */
[----:B------:R4:W3:Y:S01]  /*6b70*/  @P3 LDG.E.U16 R173, desc[UR16][R22.64] ;  /* 0x0000001016ad3981 */ /* 0x0008e2000c1e1500 */
[----:B------:R-:W-:-:S03]  /*6b80*/  IMAD R20, R15, 0x3e, RZ ;  /* 0x0000003e0f147824 */ /* 0x000fc600078e02ff */
[----:B------:R2:W3:Y:S01]  /*6b90*/  @P4 LDG.E.U16 R212, desc[UR16][R18.64] ;  /* 0x0000001012d44981 */ /* 0x0004e2000c1e1500 */
[C---:B----4-:R-:W-:Y:S02]  /*6ba0*/  IMAD R22, R15.reuse, 0x3c, RZ ;  /* 0x0000003c0f167824 */ /* 0x050fe400078e02ff */
[----:B--2---:R-:W-:Y:S01]  /*6bb0*/  IMAD R18, R15, 0x3b, RZ ;  /* 0x0000003b0f127824 */ /* 0x004fe200078e02ff */
[----:B------:R-:W-:Y:S01]  /*6bc0*/  PRMT R15, RZ, 0x7610, R15 ;  /* 0x00007610ff0f7816 */ /* 0x000fe2000000000f */
[----:B0-----:R-:W-:-:S05]  /*6bd0*/  IMAD R0, R0, 0x3a, RZ ;  /* 0x0000003a00007824 */ /* 0x001fca00078e02ff */
[----:B------:R1:W2:Y:S02]  /*6be0*/  @P1 LDG.E.U16 R15, desc[UR16][R16.64] ;  /* 0x00000010100f1981 */ /* 0x0002a4000c1e1500 */
[----:B-1----:R-:W-:-:S04]  /*6bf0*/  LOP3.LUT R16, R153, 0x3f, RZ, 0xc0, !PT ;  /* 0x0000003f99107812 */ /* 0x002fc800078ec0ff */
[----:B------:R-:W-:Y:S01]  /*6c00*/  ISETP.GE.AND P0, PT, R16, R250, PT ;  /* 0x000000fa1000720c */ /* 0x000fe20003f06270 */
[--C-:B------:R-:W-:Y:S02]  /*6c10*/  IMAD.WIDE R16, R0, 0x2, R2.reuse ;  /* 0x0000000200107825 */ /* 0x100fe400078e0202 */
[----:B------:R-:W4:Y:S04]  /*6c20*/  LDL.LU R0, [R1+0x1cc] ;  /* 0x0001cc0001007983 */ /* 0x000f280000300800 */
[----:B------:R0:W-:Y:S04]  /*6c30*/  STL.64 [R1+0x1e0], R2 ;  /* 0x0001e00201007387 */ /* 0x0001e80000100a00 */
[----:B------:R1:W-:Y:S04]  /*6c40*/  STL [R1+0x2ac], R14 ;  /* 0x0002ac0e01007387 */ /* 0x0003e80000100800 */
[----:B------:R-:W-:Y:S04]  /*6c50*/  STL [R1+0x2b0], R222 ;  /* 0x0002b0de01007387 */ /* 0x000fe80000100800 */
[----:B------:R1:W-:Y:S04]  /*6c60*/  STL [R1+0x2b4], R13 ;  /* 0x0002b40d01007387 */ /* 0x0003e80000100800 */
[----:B------:R-:W-:Y:S04]  /*6c70*/  STL [R1+0x2b8], R220 ;  /* 0x0002b8dc01007387 */ /* 0x000fe80000100800 */
[----:B------:R-:W-:Y:S01]  /*6c80*/  STL [R1+0x2bc], R12 ;  /* 0x0002bc0c01007387 */ /* 0x000fe20000100800 */
[----:B------:R-:W-:-:S03]  /*6c90*/  IMAD.WIDE R22, R22, 0x2, R2 ;  /* 0x0000000216167825 */ /* 0x000fc600078e0202 */
[----:B------:R-:W-:Y:S01]  /*6ca0*/  STL [R1+0x2c0], R218 ;  /* 0x0002c0da01007387 */ /* 0x000fe20000100800 */
[----:B------:R-:W-:-:S03]  /*6cb0*/  IMAD.WIDE R20, R20, 0x2, R2 ;  /* 0x0000000214147825 */ /* 0x000fc600078e0202 */
[----:B------:R-:W-:Y:S01]  /*6cc0*/  STL [R1+0x2c4], R11 ;  /* 0x0002c40b01007387 */ /* 0x000fe20000100800 */
[----:B------:R-:W-:-:S03]  /*6cd0*/  IMAD.WIDE R18, R18, 0x2, R2 ;  /* 0x0000000212127825 */ /* 0x000fc600078e0202 */
[----:B------:R-:W-:Y:S04]  /*6ce0*/  STL [R1+0x2c8], R219 ;  /* 0x0002c8db01007387 */ /* 0x000fe80000100800 */
[----:B------:R-:W-:Y:S04]  /*6cf0*/  STL [R1+0x2cc], R10 ;  /* 0x0002cc0a01007387 */ /* 0x000fe80000100800 */
[----:B0-----:R-:W3:Y:S01]  /*6d00*/  LDL R2, [R1+0x2c] ;  /* 0x00002c0001027983 */ /* 0x001ee20000100800 */
[----:B------:R-:W-:Y:S02]  /*6d10*/  ISETP.GT.AND P3, PT, R250, 0x3c, PT ;  /* 0x0000003cfa00780c */ /* 0x000fe40003f64270 */
[----:B------:R-:W-:-:S02]  /*6d20*/  PRMT R203, RZ, 0x7610, R203 ;  /* 0x00007610ffcb7816 */ /* 0x000fc400000000cb */
[----:B------:R-:W-:-:S09]  /*6d30*/  PRMT R211, RZ, 0x7610, R211 ;  /* 0x00007610ffd37816 */ /* 0x000fd200000000d3 */
[----:B------:R-:W2:Y:S01]  /*6d40*/  @P3 LDG.E.U16 R203, desc[UR16][R22.64] ;  /* 0x0000001016cb3981 */ /* 0x000ea2000c1e1500 */
[C---:B------:R-:W-:Y:S02]  /*6d50*/  ISETP.GT.AND P3, PT, R250.reuse, 0x3e, PT ;  /* 0x0000003efa00780c */ /* 0x040fe40003f64270 */
[----:B------:R-:W-:Y:S02]  /*6d60*/  ISETP.GT.AND P1, PT, R250, 0x3a, PT ;  /* 0x0000003afa00780c */ /* 0x000fe40003f24270 */
[----:B------:R-:W-:-:S09]  /*6d70*/  PRMT R182, RZ, 0x7610, R182 ;  /* 0x00007610ffb67816 */ /* 0x000fd200000000b6 */
[----:B------:R-:W2:Y:S01]  /*6d80*/  @P3 LDG.E.U16 R211, desc[UR16][R20.64] ;  /* 0x0000001014d33981 */ /* 0x000ea2000c1e1500 */
[----:B------:R-:W-:Y:S02]  /*6d90*/  ISETP.GT.AND P3, PT, R250, 0x3b, PT ;  /* 0x0000003bfa00780c */ /* 0x000fe40003f64270 */
[----:B------:R-:W-:-:S06]  /*6da0*/  PRMT R174, RZ, 0x7610, R174 ;  /* 0x00007610ffae7816 */ /* 0x000fcc00000000ae */
[----:B------:R0:W2:Y:S05]  /*6db0*/  @P1 LDG.E.U16 R174, desc[UR16][R16.64] ;  /* 0x0000001010ae1981 */ /* 0x0000aa000c1e1500 */
[----:B------:R1:W2:Y:S01]  /*6dc0*/  @P3 LDG.E.U16 R182, desc[UR16][R18.64] ;  /* 0x0000001012b63981 */ /* 0x0002a2000c1e1500 */
[CC--:B------:R-:W-:Y:S02]  /*6dd0*/  IADD3 RZ, P1, R14.reuse, R251.reuse, RZ ;  /* 0x000000fb0eff7210 */ /* 0x0c0fe40007f3e0ff */
[----:B0-----:R-:W-:Y:S01]  /*6de0*/  PRMT R16, RZ, 0x7610, R16 ;  /* 0x00007610ff107816 */ /* 0x001fe20000000010 */
[----:B-1----:R-:W-:Y:S02]  /*6df0*/  IMAD.IADD R18, R14, 0x1, R251 ;  /* 0x000000010e127824 */ /* 0x002fe400078e02fb */
[----:B------:R-:W-:Y:S01]  /*6e00*/  IMAD.X R19, R222, 0x1, R252, P1 ;  /* 0x00000001de137824 */ /* 0x000fe200008e06fc */
[----:B------:R-:W-:Y:S01]  /*6e10*/  BAR.SYNC.DEFER_BLOCKING 0x0 ;  /* 0x0000000000007b1d */ /* 0x000fe20000010000 */
[----:B------:R-:W-:-:S02]  /*6e20*/  IADD3 RZ, P1, R13, R251, RZ ;  /* 0x000000fb0dff7210 */ /* 0x000fc40007f3e0ff */
[----:B------:R-:W-:Y:S01]  /*6e30*/  PRMT R17, RZ, 0x7610, R17 ;  /* 0x00007610ff117816 */ /* 0x000fe20000000011 */
[--C-:B------:R-:W-:Y:S01]  /*6e40*/  IMAD.IADD R20, R12, 0x1, R251.reuse ;  /* 0x000000010c147824 */ /* 0x100fe200078e02fb */
[----:B------:R-:W-:Y:S01]  /*6e50*/  LOP3.LUT R186, R153, 0x40, RZ, 0xc0, !PT ;  /* 0x0000004099ba7812 */ /* 0x000fe200078ec0ff */
[--C-:B------:R-:W-:Y:S01]  /*6e60*/  IMAD.IADD R22, R10, 0x1, R251.reuse ;  /* 0x000000010a167824 */ /* 0x100fe200078e02fb */
[----:B------:R-:W4:Y:S04]  /*6e70*/  LDL.LU R14, [R1+0x28] ;  /* 0x00002800010e7983 */ /* 0x000f280000300800 */
[----:B------:R0:W2:Y:S02]  /*6e80*/  @!P0 LDG.E.U16 R16, desc[UR16][R18.64] ;  /* 0x0000001012108981 */ /* 0x0000a4000c1e1500 */
[----:B0-----:R-:W-:-:S02]  /*6e90*/  IMAD.IADD R18, R13, 0x1, R251 ;  /* 0x000000010d127824 */ /* 0x001fc400078e02fb */
[--C-:B------:R-:W-:Y:S01]  /*6ea0*/  IMAD.X R19, R220, 0x1, R252.reuse, P1 ;  /* 0x00000001dc137824 */ /* 0x100fe200008e06fc */
[-C--:B------:R-:W-:Y:S01]  /*6eb0*/  IADD3 RZ, P1, R12, R251.reuse, RZ ;  /* 0x000000fb0cff7210 */ /* 0x080fe20007f3e0ff */
[----:B------:R-:W2:Y:S04]  /*6ec0*/  LDL.LU R13, [R1+0x4] ;  /* 0x00000400010d7983 */ /* 0x000ea80000300800 */
[----:B------:R0:W2:Y:S01]  /*6ed0*/  @!P0 LDG.E.U16 R17, desc[UR16][R18.64] ;  /* 0x0000001012118981 */ /* 0x0000a2000c1e1500 */
[----:B------:R-:W-:Y:S01]  /*6ee0*/  IMAD.X R21, R218, 0x1, R252, P1 ;  /* 0x00000001da157824 */ /* 0x000fe200008e06fc */
[----:B------:R-:W-:Y:S02]  /*6ef0*/  IADD3 RZ, P1, R11, R251, RZ ;  /* 0x000000fb0bff7210 */ /* 0x000fe40007f3e0ff */
[----:B------:R-:W2:Y:S04]  /*6f00*/  LDL.LU R222, [R1] ;  /* 0x0000000001de7983 */ /* 0x000ea80000300800 */
[----:B------:R-:W2:Y:S01]  /*6f10*/  LDL R3, [R1+0x1bc] ;  /* 0x0001bc0001037983 */ /* 0x000ea20000100800 */
[----:B0-----:R-:W-:-:S02]  /*6f20*/  PRMT R18, RZ, 0x7610, R18 ;  /* 0x00007610ff127816 */ /* 0x001fc40000000012 */
[----:B------:R-:W-:-:S04]  /*6f30*/  PRMT R19, RZ, 0x7610, R19 ;  /* 0x00007610ff137816 */ /* 0x000fc80000000013 */
[----:B------:R0:W2:Y:S02]  /*6f40*/  @!P0 LDG.E.U16 R18, desc[UR16][R20.64] ;  /* 0x0000001014128981 */ /* 0x0000a4000c1e1500 */
[----:B0-----:R-:W-:Y:S02]  /*6f50*/  IMAD.IADD R20, R11, 0x1, R251 ;  /* 0x000000010b147824 */ /* 0x001fe400078e02fb */
[----:B------:R-:W-:-:S05]  /*6f60*/  IMAD.X R21, R219, 0x1, R252, P1 ;  /* 0x00000001db157824 */ /* 0x000fca00008e06fc */
[----:B------:R0:W2:Y:S01]  /*6f70*/  @!P0 LDG.E.U16 R19, desc[UR16][R20.64] ;  /* 0x0000001014138981 */ /* 0x0000a2000c1e1500 */
[----:B------:R-:W-:Y:S01]  /*6f80*/  IADD3 RZ, P1, R10, R251, RZ ;  /* 0x000000fb0aff7210 */ /* 0x000fe20007f3e0ff */
[----:B0-----:R-:W-:Y:S01]  /*6f90*/  IMAD.SHL.U32 R21, R153, 0x2, RZ ;  /* 0x0000000299157824 */ /* 0x001fe200078e00ff */
[----:B------:R-:W-:-:S04]  /*6fa0*/  PRMT R20, RZ, 0x7610, R20 ;  /* 0x00007610ff147816 */ /* 0x000fc80000000014 */
[----:B------:R-:W-:Y:S01]  /*6fb0*/  LOP3.LUT R21, R21, 0x7e, RZ, 0xc0, !PT ;  /* 0x0000007e15157812 */ /* 0x000fe200078ec0ff */
[----:B------:R-:W-:Y:S01]  /*6fc0*/  IMAD.X R23, R221, 0x1, R252, P1 ;  /* 0x00000001dd177824 */ /* 0x000fe200008e06fc */
[----:B------:R-:W-:-:S03]  /*6fd0*/  IADD3 RZ, P1, R9, R251, RZ ;  /* 0x000000fb09ff7210 */ /* 0x000fc60007f3e0ff */
[----:B------:R-:W-:Y:S01]  /*6fe0*/  IMAD R186, R186, 0x80, R21 ;  /* 0x00000080baba7824 */ /* 0x000fe200078e0215 */
[----:B------:R0:W2:Y:S01]  /*6ff0*/  @!P0 LDG.E.U16 R20, desc[UR16][R22.64] ;  /* 0x0000001016148981 */ /* 0x0000a2000c1e1500 */
[----:B------:R-:W-:Y:S01]  /*7000*/  IMAD.X R153, R223, 0x1, R252, P1 ;  /* 0x00000001df997824 */ /* 0x000fe200008e06fc */
[----:B------:R-:W-:Y:S02]  /*7010*/  IADD3 RZ, P1, R8, R251, RZ ;  /* 0x000000fb08ff7210 */ /* 0x000fe40007f3e0ff */
[----:B------:R1:W-:Y:S01]  /*7020*/  STS.U16 [R186+UR8], R152 ;  /* 0x00000098ba007988 */ /* 0x0003e20008000408 */
[----:B0-----:R-:W-:Y:S01]  /*7030*/  PRMT R22, RZ, 0x7610, R22 ;  /* 0x00007610ff167816 */ /* 0x001fe20000000016 */
[----:B-1----:R-:W-:Y:S01]  /*7040*/  IMAD.IADD R152, R9, 0x1, R251 ;  /* 0x0000000109987824 */ /* 0x002fe200078e02fb */
[----:B------:R-:W-:-:S04]  /*7050*/  PRMT R23, RZ, 0x7610, R23 ;  /* 0x00007610ff177816 */ /* 0x000fc80000000017 */
[----:B------:R0:W2:Y:S04]  /*7060*/  @!P0 LDG.E.U16 R22, desc[UR16][R152.64] ;  /* 0x0000001098168981 */ /* 0x0000a8000c1e1500 */
[----:B------:R1:W-:Y:S01]  /*7070*/  STS.U16 [R186+UR8+0x400], R155 ;  /* 0x0004009bba007988 */ /* 0x0003e20008000408 */
[--C-:B0-----:R-:W-:Y:S02]  /*7080*/  IMAD.IADD R152, R8, 0x1, R251.reuse ;  /* 0x0000000108987824 */ /* 0x101fe400078e02fb */
[--C-:B------:R-:W-:Y:S01]  /*7090*/  IMAD.X R153, R225, 0x1, R252.reuse, P1 ;  /* 0x00000001e1997824 */ /* 0x100fe200008e06fc */
[CC--:B------:R-:W-:Y:S01]  /*70a0*/  IADD3 RZ, P1, R7.reuse, R251.reuse, RZ ;  /* 0x000000fb07ff7210 */ /* 0x0c0fe20007f3e0ff */
[----:B------:R0:W-:Y:S04]  /*70b0*/  STS.U16 [R186+UR8+0x800], R154 ;  /* 0x0008009aba007988 */ /* 0x0001e80008000408 */
[----:B------:R0:W2:Y:S01]  /*70c0*/  @!P0 LDG.E.U16 R23, desc[UR16][R152.64] ;  /* 0x0000001098178981 */ /* 0x0000a2000c1e1500 */
[----:B-1----:R-:W-:Y:S01]  /*70d0*/  IMAD.X R155, R224, 0x1, R252, P1 ;  /* 0x00000001e09b7824 */ /* 0x002fe200008e06fc */
[----:B------:R-:W-:Y:S01]  /*70e0*/  IADD3 RZ, P1, R6, R251, RZ ;  /* 0x000000fb06ff7210 */ /* 0x000fe20007f3e0ff */
[----:B0-----:R-:W-:Y:S01]  /*70f0*/  IMAD.IADD R154, R7, 0x1, R251 ;  /* 0x00000001079a7824 */ /* 0x001fe200078e02fb */
[----:B------:R-:W-:-:S06]  /*7100*/  PRMT R152, RZ, 0x7610, R152 ;  /* 0x00007610ff987816 */ /* 0x000fcc0000000098 */
[----:B------:R0:W2:Y:S04]  /*7110*/  @!P0 LDG.E.U16 R152, desc[UR16][R154.64] ;  /* 0x000000109a988981 */ /* 0x0000a8000c1e1500 */
[----:B------:R3:W-:Y:S01]  /*7120*/  STS.U16 [R186+UR8+0xc00], R157 ;  /* 0x000c009dba007988 */ /* 0x0007e20008000408 */
[----:B0-----:R-:W-:Y:S01]  /*7130*/  IMAD.X R155, R217, 0x1, R252, P1 ;  /* 0x00000001d99b7824 */ /* 0x001fe200008e06fc */
[----:B------:R-:W-:-:S05]  /*7140*/  IADD3 RZ, P1, R5, R251, RZ ;  /* 0x000000fb05ff7210 */ /* 0x000fca0007f3e0ff */
[----:B---3--:R-:W-:Y:S02]  /*7150*/  IMAD.X R157, R2, 0x1, R252, P1 ;  /* 0x00000001029d7824 */ /* 0x008fe400008e06fc */
[----:B------:R-:W3:Y:S04]  /*7160*/  LDL R2, [R1+0x100] ;  /* 0x0001000001027983 */ /* 0x000ee80000100800 */
[----:B------:R-:W3:Y:S04]  /*7170*/  LDL.LU R225, [R1+0x24] ;  /* 0x0000240001e17983 */ /* 0x000ee80000300800 */
[----:B------:R-:W3:Y:S04]  /*7180*/  LDL.LU R224, [R1+0x20] ;  /* 0x0000200001e07983 */ /* 0x000ee80000300800 */
[----:B------:R-:W3:Y:S04]  /*7190*/  LDL.LU R10, [R1+0x1c] ;  /* 0x00001c00010a7983 */ /* 0x000ee80000300800 */
[----:B------:R-:W3:Y:S04]  /*71a0*/  LDL.LU R219, [R1+0x18] ;  /* 0x0000180001db7983 */ /* 0x000ee80000300800 */
[----:B------:R-:W3:Y:S04]  /*71b0*/  LDL.LU R11, [R1+0x14] ;  /* 0x00001400010b7983 */ /* 0x000ee80000300800 */
[----:B------:R-:W3:Y:S04]  /*71c0*/  LDL.LU R218, [R1+0x10] ;  /* 0x0000100001da7983 */ /* 0x000ee80000300800 */
[----:B------:R-:W3:Y:S04]  /*71d0*/  LDL.LU R12, [R1+0xc] ;  /* 0x00000c00010c7983 */ /* 0x000ee80000300800 */
[----:B------:R-:W3:Y:S01]  /*71e0*/  LDL.LU R220, [R1+0x8] ;  /* 0x0000080001dc7983 */ /* 0x000ee20000300800 */
[----:B------:R-:W-:Y:S01]  /*71f0*/  PRMT R153, RZ, 0x7610, R153 ;  /* 0x00007610ff997816 */ /* 0x000fe20000000099 */
[----:B------:R-:W-:-:S02]  /*7200*/  IMAD.IADD R154, R6, 0x1, R251 ;  /* 0x00000001069a7824 */ /* 0x000fc400078e02fb */
[----:B------:R0:W-:Y:S01]  /*7210*/  STS.U16 [R186+UR8+0x1000], R156 ;  /* 0x0010009cba007988 */ /* 0x0001e20008000408 */
[----:B------:R-:W-:-:S03]  /*7220*/  IADD3 RZ, P1, R4, R251, RZ ;  /* 0x000000fb04ff7210 */ /* 0x000fc60007f3e0ff */
[----:B------:R1:W3:Y:S01]  /*7230*/  @!P0 LDG.E.U16 R153, desc[UR16][R154.64] ;  /* 0x000000109a998981 */ /* 0x0002e2000c1e1500 */
[----:B0-----:R-:W-:Y:S01]  /*7240*/  IMAD.IADD R156, R5, 0x1, R251 ;  /* 0x00000001059c7824 */ /* 0x001fe200078e02fb */
[----:B-1----:R-:W-:Y:S02]  /*7250*/  PRMT R154, RZ, 0x7610, R154 ;  /* 0x00007610ff9a7816 */ /* 0x002fe4000000009a */
[----:B------:R-:W-:-:S04]  /*7260*/  PRMT R155, RZ, 0x7610, R155 ;  /* 0x00007610ff9b7816 */ /* 0x000fc8000000009b */
[----:B------:R0:W3:Y:S04]  /*7270*/  @!P0 LDG.E.U16 R154, desc[UR16][R156.64] ;  /* 0x000000109c9a8981 */ /* 0x0000e8000c1e1500 */
[----:B------:R-:W-:Y:S01]  /*7280*/  STS.U16 [R186+UR8+0x1400], R159 ;  /* 0x0014009fba007988 */ /* 0x000fe20008000408 */
[----:B0-----:R-:W-:Y:S02]  /*7290*/  IMAD.IADD R156, R4, 0x1, R251 ;  /* 0x00000001049c7824 */ /* 0x001fe400078e02fb */
[----:B----4-:R-:W-:Y:S01]  /*72a0*/  IMAD.X R157, R14, 0x1, R252, P1 ;  /* 0x000000010e9d7824 */ /* 0x010fe200008e06fc */
[----:B------:R0:W-:Y:S04]  /*72b0*/  STS.U16 [R186+UR8+0x1800], R158 ;  /* 0x0018009eba007988 */ /* 0x0001e80008000408 */
[----:B------:R1:W4:Y:S01]  /*72c0*/  @!P0 LDG.E.U16 R155, desc[UR16][R156.64] ;  /* 0x000000109c9b8981 */ /* 0x000322000c1e1500 */
[----:B------:R-:W-:-:S02]  /*72d0*/  LOP3.LUT R217, R186, 0x10, RZ, 0x3c, !PT ;  /* 0x00000010bad97812 */ /* 0x000fc400078e3cff */
[----:B-1----:R-:W-:Y:S02]  /*72e0*/  PRMT R156, RZ, 0x7610, R156 ;  /* 0x00007610ff9c7816 */ /* 0x002fe4000000009c */
[----:B------:R-:W-:Y:S02]  /*72f0*/  PRMT R157, RZ, 0x7610, R157 ;  /* 0x00007610ff9d7816 */ /* 0x000fe4000000009d */
[C---:B--2---:R-:W-:Y:S01]  /*7300*/  IADD3 RZ, P1, R222.reuse, R251, RZ ;  /* 0x000000fbdeff7210 */ /* 0x044fe20007f3e0ff */
[----:B0-----:R-:W-:-:S04]  /*7310*/  IMAD.IADD R158, R222, 0x1, R251 ;  /* 0x00000001de9e7824 */ /* 0x001fc800078e02fb */
[----:B------:R-:W-:-:S05]  /*7320*/  IMAD.X R159, R13, 0x1, R252, P1 ;  /* 0x000000010d9f7824 */ /* 0x000fca00008e06fc */
[----:B------:R0:W2:Y:S04]  /*7330*/  @!P0 LDG.E.U16 R156, desc[UR16][R158.64] ;  /* 0x000000109e9c8981 */ /* 0x0000a8000c1e1500 */
[----:B------:R-:W-:Y:S04]  /*7340*/  STS.U16 [R186+UR8+0x1c00], R161 ;  /* 0x001c00a1ba007988 */ /* 0x000fe80008000408 */
[----:B------:R1:W-:Y:S04]  /*7350*/  STS.U16 [R217+UR8+0x480], R160 ;  /* 0x000480a0d9007988 */ /* 0x0003e80008000408 */
[----:B------:R-:W-:Y:S04]  /*7360*/  STS.U16 [R217+UR8+0x880], R163 ;  /* 0x000880a3d9007988 */ /* 0x000fe80008000408 */
[----:B------:R1:W-:Y:S04]  /*7370*/  STS.U16 [R217+UR8+0xc80], R162 ;  /* 0x000c80a2d9007988 */ /* 0x0003e80008000408 */
[----:B------:R1:W-:Y:S01]  /*7380*/  STL [R1+0x228], R0 ;  /* 0x0002280001007387 */ /* 0x0003e20000100800 */
[C---:B---3--:R-:W-:Y:S01]  /*7390*/  IADD3 RZ, P1, R220.reuse, R251, RZ ;  /* 0x000000fbdcff7210 */ /* 0x048fe20007f3e0ff */
[----:B0-----:R-:W-:-:S04]  /*73a0*/  IMAD.IADD R158, R220, 0x1, R251 ;  /* 0x00000001dc9e7824 */ /* 0x001fc800078e02fb */
[----:B------:R-:W-:Y:S01]  /*73b0*/  IMAD.X R159, R12, 0x1, R252, P1 ;  /* 0x000000010c9f7824 */ /* 0x000fe200008e06fc */
[C---:B------:R-:W-:Y:S01]  /*73c0*/  IADD3 RZ, P1, R218.reuse, R251, RZ ;  /* 0x000000fbdaff7210 */ /* 0x040fe20007f3e0ff */
[----:B-1----:R-:W-:-:S03]  /*73d0*/  IMAD.IADD R160, R218, 0x1, R251 ;  /* 0x00000001daa07824 */ /* 0x002fc600078e02fb */
[----:B------:R0:W3:Y:S01]  /*73e0*/  @!P0 LDG.E.U16 R157, desc[UR16][R158.64] ;  /* 0x000000109e9d8981 */ /* 0x0000e2000c1e1500 */
[----:B------:R-:W-:Y:S01]  /*73f0*/  IMAD.X R161, R11, 0x1, R252, P1 ;  /* 0x000000010ba17824 */ /* 0x000fe200008e06fc */
[----:B------:R-:W-:Y:S02]  /*7400*/  IADD3 RZ, P1, R219, R251, RZ ;  /* 0x000000fbdbff7210 */ /* 0x000fe40007f3e0ff */
[----:B0-----:R-:W-:Y:S02]  /*7410*/  PRMT R158, RZ, 0x7610, R158 ;  /* 0x00007610ff9e7816 */ /* 0x001fe4000000009e */
[----:B------:R-:W-:-:S04]  /*7420*/  PRMT R159, RZ, 0x7610, R159 ;  /* 0x00007610ff9f7816 */ /* 0x000fc8000000009f */
[----:B------:R0:W4:Y:S01]  /*7430*/  @!P0 LDG.E.U16 R158, desc[UR16][R160.64] ;  /* 0x00000010a09e8981 */ /* 0x000122000c1e1500 */
[--C-:B------:R-:W-:Y:S02]  /*7440*/  IMAD.IADD R162, R224, 0x1, R251.reuse ;  /* 0x00000001e0a27824 */ /* 0x100fe400078e02fb */
[----:B0-----:R-:W-:Y:S02]  /*7450*/  IMAD.IADD R160, R219, 0x1, R251 ;  /* 0x00000001dba07824 */ /* 0x001fe400078e02fb */
[----:B------:R-:W-:Y:S01]  /*7460*/  IMAD.X R161, R10, 0x1, R252, P1 ;  /* 0x000000010aa17824 */ /* 0x000fe200008e06fc */
[----:B------:R-:W-:-:S04]  /*7470*/  IADD3 RZ, P1, R224, R251, RZ ;  /* 0x000000fbe0ff7210 */ /* 0x000fc80007f3e0ff */
[----:B------:R0:W2:Y:S01]  /*7480*/  @!P0 LDG.E.U16 R159, desc[UR16][R160.64] ;  /* 0x00000010a09f8981 */ /* 0x0000a2000c1e1500 */
[----:B------:R-:W-:Y:S01]  /*7490*/  IMAD.X R163, R225, 0x1, R252, P1 ;  /* 0x00000001e1a37824 */ /* 0x000fe200008e06fc */
[----:B0-----:R-:W-:-:S06]  /*74a0*/  PRMT R160, RZ, 0x7610, R160 ;  /* 0x00007610ffa07816 */ /* 0x001fcc00000000a0 */
[----:B------:R0:W2:Y:S02]  /*74b0*/  @!P0 LDG.E.U16 R160, desc[UR16][R162.64] ;  /* 0x00000010a2a08981 */ /* 0x0000a4000c1e1500 */
[----:B0-----:R-:W-:Y:S02]  /*74c0*/  IADD3 R162, P1, R0, R251, RZ ;  /* 0x000000fb00a27210 */ /* 0x001fe40007f3e0ff */
[----:B------:R-:W3:Y:S03]  /*74d0*/  LDL.LU R0, [R1+0x1ac] ;  /* 0x0001ac0001007983 */ /* 0x000ee60000300800 */
[----:B------:R-:W-:Y:S01]  /*74e0*/  IMAD.X R163, R248, 0x1, R252, P1 ;  /* 0x00000001f8a37824 */ /* 0x000fe200008e06fc */
[----:B------:R0:W-:Y:S04]  /*74f0*/  STL [R1+0x22c], R248 ;  /* 0x00022cf801007387 */ /* 0x0001e80000100800 */
[----:B0-----:R-:W4:Y:S04]  /*7500*/  LDL.LU R248, [R1+0xf0] ;  /* 0x0000f00001f87983 */ /* 0x001f280000300800 */
[----:B------:R0:W-:Y:S01]  /*7510*/  STS.U16 [R217+UR8+0x1480], R164 ;  /* 0x001480a4d9007988 */ /* 0x0001e20008000408 */
[----:B------:R-:W-:-:S03]  /*7520*/  PRMT R161, RZ, 0x7610, R161 ;  /* 0x00007610ffa17816 */ /* 0x000fc600000000a1 */
[----:B------:R1:W-:Y:S04]  /*7530*/  STS.U16 [R217+UR8+0x1080], R165 ;  /* 0x001080a5d9007988 */ /* 0x0003e80008000408 */
[----:B------:R-:W2:Y:S01]  /*7540*/  LDL.LU R238, [R1+0x18c] ;  /* 0x00018c0001ee7983 */ /* 0x000ea20000300800 */
[----:B0-----:R-:W-:-:S03]  /*7550*/  IADD3 R164, P1, R3, R251, RZ ;  /* 0x000000fb03a47210 */ /* 0x001fc60007f3e0ff */
[----:B------:R-:W2:Y:S02]  /*7560*/  LDL R3, [R1+0x16c] ;  /* 0x00016c0001037983 */ /* 0x000ea40000100800 */
[----:B-1----:R-:W-:Y:S02]  /*7570*/  IMAD.X R165, R2, 0x1, R252, P1 ;  /* 0x0000000102a57824 */ /* 0x002fe400008e06fc */
[----:B------:R-:W2:Y:S04]  /*7580*/  LDL R227, [R1+0x14c] ;  /* 0x00014c0001e37983 */ /* 0x000ea80000100800 */
[----:B------:R-:W2:Y:S04]  /*7590*/  LDL R2, [R1+0x15c] ;  /* 0x00015c0001027983 */ /* 0x000ea80000100800 */
[----:B------:R-:W2:Y:S04]  /*75a0*/  LDL R226, [R1+0x90] ;  /* 0x0000900001e27983 */ /* 0x000ea80000100800 */
[----:B------:R-:W2:Y:S04]  /*75b0*/  LDL R233, [R1+0x13c] ;  /* 0x00013c0001e97983 */ /* 0x000ea80000100800 */
[----:B------:R-:W2:Y:S04]  /*75c0*/  LDL R232, [R1+0x80] ;  /* 0x0000800001e87983 */ /* 0x000ea80000100800 */
[----:B------:R-:W2:Y:S04]  /*75d0*/  LDL.LU R231, [R1+0xc0] ;  /* 0x0000c00001e77983 */ /* 0x000ea80000300800 */
[----:B------:R-:W2:Y:S04]  /*75e0*/  LDL.LU R230, [R1+0x17c] ;  /* 0x00017c0001e67983 */ /* 0x000ea80000300800 */
[----:B------:R-:W2:Y:S04]  /*75f0*/  LDL.LU R239, [R1+0xd0] ;  /* 0x0000d00001ef7983 */ /* 0x000ea80000300800 */
[----:B------:R0:W2:Y:S02]  /*7600*/  @!P0 LDG.E.U16 R161, desc[UR16][R162.64] ;  /* 0x00000010a2a18981 */ /* 0x0000a4000c1e1500 */
[----:B0-----:R-:W-:-:S06]  /*7610*/  PRMT R162, RZ, 0x7610, R162 ;  /* 0x00007610ffa27816 */ /* 0x001fcc00000000a2 */
[----:B------:R3:W2:Y:S04]  /*7620*/  @!P0 LDG.E.U16 R162, desc[UR16][R164.64] ;  /* 0x00000010a4a28981 */ /* 0x0006a8000c1e1500 */
[----:B------:R0:W-:Y:S01]  /*7630*/  STS.U16 [R217+UR8+0x1c80], R166 ;  /* 0x001c80a6d9007988 */ /* 0x0001e20008000408 */
[----:B---3--:R-:W-:-:S03]  /*7640*/  IADD3 R164, P1, R0, R251, RZ ;  /* 0x000000fb00a47210 */ /* 0x008fc60007f3e0ff */
[----:B------:R-:W-:Y:S02]  /*7650*/  STL [R1+0x230], R0 ;  /* 0x0002300001007387 */ /* 0x000fe40000100800 */
[----:B----4-:R-:W-:Y:S02]  /*7660*/  IMAD.X R165, R248, 0x1, R252, P1 ;  /* 0x00000001f8a57824 */ /* 0x010fe400008e06fc */
[----:B------:R-:W-:Y:S01]  /*7670*/  STL [R1+0x234], R248 ;  /* 0x000234f801007387 */ /* 0x000fe20000100800 */
[----:B0-----:R-:W-:-:S03]  /*7680*/  IADD3 R166, P1, R246, R251, RZ ;  /* 0x000000fbf6a67210 */ /* 0x001fc60007f3e0ff */
[----:B------:R0:W-:Y:S04]  /*7690*/  STL [R1+0x238], R246 ;  /* 0x000238f601007387 */ /* 0x0001e80000100800 */
[----:B0-----:R-:W3:Y:S01]  /*76a0*/  LDL.LU R246, [R1+0xb0] ;  /* 0x0000b00001f67983 */ /* 0x001ee20000300800 */
[----:B------:R-:W-:-:S03]  /*76b0*/  PRMT R163, RZ, 0x7610, R163 ;  /* 0x00007610ffa37816 */ /* 0x000fc600000000a3 */
[----:B------:R0:W-:Y:S04]  /*76c0*/  STS.U16 [R217+UR8+0x1880], R167 ;  /* 0x001880a7d9007988 */ /* 0x0001e80008000408 */
[----:B------:R1:W4:Y:S01]  /*76d0*/  @!P0 LDG.E.U16 R163, desc[UR16][R164.64] ;  /* 0x00000010a4a38981 */ /* 0x000322000c1e1500 */
[----:B0-----:R-:W-:Y:S01]  /*76e0*/  IMAD.X R167, R247, 0x1, R252, P1 ;  /* 0x00000001f7a77824 */ /* 0x001fe200008e06fc */
[----:B-1----:R-:W-:Y:S02]  /*76f0*/  PRMT R164, RZ, 0x7610, R164 ;  /* 0x00007610ffa47816 */ /* 0x002fe400000000a4 */
[----:B------:R0:W-:Y:S04]  /*7700*/  STS.U16 [R217+UR8+0x80], R205 ;  /* 0x000080cdd9007988 */ /* 0x0001e80008000408 */
[----:B------:R2:W4:Y:S01]  /*7710*/  @!P0 LDG.E.U16 R164, desc[UR16][R166.64] ;  /* 0x00000010a6a48981 */ /* 0x000522000c1e1500 */
[----:B------:R-:W-:-:S02]  /*7720*/  PRMT R165, RZ, 0x7610, R165 ;  /* 0x00007610ffa57816 */ /* 0x000fc400000000a5 */
[----:B0-----:R-:W-:Y:S02]  /*7730*/  LOP3.LUT R205, R186, 0x20, RZ, 0x3c, !PT ;  /* 0x00000020bacd7812 */ /* 0x001fe400078e3cff */
[----:B--2---:R-:W-:-:S03]  /*7740*/  IADD3 R166, P1, R238, R251, RZ ;  /* 0x000000fbeea67210 */ /* 0x004fc60007f3e0ff */
[----:B------:R0:W-:Y:S02]  /*7750*/  STS.U16 [R205+UR8+0x500], R168 ;  /* 0x000500a8cd007988 */ /* 0x0001e40008000408 */
[----:B------:R-:W-:Y:S02]  /*7760*/  IMAD.X R167, R239, 0x1, R252, P1 ;  /* 0x00000001efa77824 */ /* 0x000fe400008e06fc */
[----:B------:R1:W-:Y:S04]  /*7770*/  STS.U16 [R205+UR8+0x100], R169 ;  /* 0x000100a9cd007988 */ /* 0x0003e80008000408 */
[----:B------:R2:W4:Y:S01]  /*7780*/  @!P0 LDG.E.U16 R165, desc[UR16][R166.64] ;  /* 0x00000010a6a58981 */ /* 0x000522000c1e1500 */
[----:B0-----:R-:W-:-:S05]  /*7790*/  IADD3 R168, P1, R230, R251, RZ ;  /* 0x000000fbe6a87210 */ /* 0x001fca0007f3e0ff */
[----:B-1----:R-:W-:Y:S01]  /*77a0*/  IMAD.X R169, R231, 0x1, R252, P1 ;  /* 0x00000001e7a97824 */ /* 0x002fe200008e06fc */
[----:B--2---:R-:W-:Y:S01]  /*77b0*/  PRMT R166, RZ, 0x7610, R166 ;  /* 0x00007610ffa67816 */ /* 0x004fe200000000a6 */
[----:B------:R-:W-:Y:S04]  /*77c0*/  STL [R1+0x23c], R247 ;  /* 0x00023cf701007387 */ /* 0x000fe80000100800 */
[----:B------:R-:W-:Y:S04]  /*77d0*/  STL [R1+0x240], R238 ;  /* 0x000240ee01007387 */ /* 0x000fe80000100800 */
[----:B------:R0:W2:Y:S04]  /*77e0*/  @!P0 LDG.E.U16 R166, desc[UR16][R168.64] ;  /* 0x00000010a8a68981 */ /* 0x0000a8000c1e1500 */
[----:B------:R-:W-:Y:S04]  /*77f0*/  STL [R1+0x244], R239 ;  /* 0x000244ef01007387 */ /* 0x000fe80000100800 */
[----:B------:R1:W-:Y:S01]  /*7800*/  STL [R1+0x248], R230 ;  /* 0x000248e601007387 */ /* 0x0003e20000100800 */
[----:B0-----:R-:W-:-:S03]  /*7810*/  IADD3 R168, P1, R3, R251, RZ ;  /* 0x000000fb03a87210 */ /* 0x001fc60007f3e0ff */
[----:B------:R0:W-:Y:S04]  /*7820*/  STL [R1+0x24c], R231 ;  /* 0x00024ce701007387 */ /* 0x0001e80000100800 */
[----:B------:R-:W4:Y:S04]  /*7830*/  LDL R229, [R1+0x11c] ;  /* 0x00011c0001e57983 */ /* 0x000f280000100800 */
[----:B-1----:R-:W2:Y:S04]  /*7840*/  LDL R230, [R1+0x70] ;  /* 0x0000700001e67983 */ /* 0x002ea80000100800 */
[----:B0-----:R-:W4:Y:S04]  /*7850*/  LDL R231, [R1+0x12c] ;  /* 0x00012c0001e77983 */ /* 0x001f280000100800 */
[----:B------:R-:W2:Y:S01]  /*7860*/  LDL R228, [R1+0x60] ;  /* 0x0000600001e47983 */ /* 0x000ea20000100800 */
[----:B---3--:R-:W-:-:S03]  /*7870*/  IMAD.X R169, R246, 0x1, R252, P1 ;  /* 0x00000001f6a97824 */ /* 0x008fc600008e06fc */
[----:B------:R0:W-:Y:S04]  /*7880*/  STL [R1+0x250], R246 ;  /* 0x000250f601007387 */ /* 0x0001e80000100800 */
[----:B0-----:R-:W3:Y:S01]  /*7890*/  LDL.LU R246, [R1+0xa0] ;  /* 0x0000a00001f67983 */ /* 0x001ee20000300800 */
[----:B------:R-:W-:-:S03]  /*78a0*/  PRMT R167, RZ, 0x7610, R167 ;  /* 0x00007610ffa77816 */ /* 0x000fc600000000a7 */
[----:B------:R0:W-:Y:S04]  /*78b0*/  STS.U16 [R205+UR8+0xd00], R170 ;  /* 0x000d00aacd007988 */ /* 0x0001e80008000408 */
[----:B------:R1:W2:Y:S04]  /*78c0*/  @!P0 LDG.E.U16 R167, desc[UR16][R168.64] ;  /* 0x00000010a8a78981 */ /* 0x0002a8000c1e1500 */
[----:B------:R3:W-:Y:S01]  /*78d0*/  STS.U16 [R205+UR8+0x900], R171 ;  /* 0x000900abcd007988 */ /* 0x0007e20008000408 */
[----:B0-----:R-:W-:-:S03]  /*78e0*/  IADD3 R170, P1, R2, R251, RZ ;  /* 0x000000fb02aa7210 */ /* 0x001fc60007f3e0ff */
[----:B------:R-:W2:Y:S01]  /*78f0*/  LDL R3, [R1+0x1c8] ;  /* 0x0001c80001037983 */ /* 0x000ea20000100800 */
[----:B-1----:R-:W-:-:S03]  /*7900*/  PRMT R168, RZ, 0x7610, R168 ;  /* 0x00007610ffa87816 */ /* 0x002fc600000000a8 */
[----:B------:R-:W2:Y:S01]  /*7910*/  LDL R2, [R1+0x10c] ;  /* 0x00010c0001027983 */ /* 0x000ea20000100800 */
[----:B------:R-:W-:-:S03]  /*7920*/  PRMT R169, RZ, 0x7610, R169 ;  /* 0x00007610ffa97816 */ /* 0x000fc600000000a9 */
[----:B------:R0:W-:Y:S01]  /*7930*/  STS.U16 [R205+UR8+0x1500], R172 ;  /* 0x001500accd007988 */ /* 0x0001e20008000408 */
[----:B---3--:R-:W-:-:S03]  /*7940*/  IMAD.X R171, R246, 0x1, R252, P1 ;  /* 0x00000001f6ab7824 */ /* 0x008fc600008e06fc */
[----:B------:R-:W-:Y:S04]  /*7950*/  STL [R1+0x26c], R246 ;  /* 0x00026cf601007387 */ /* 0x000fe80000100800 */
[----:B------:R1:W3:Y:S04]  /*7960*/  @!P0 LDG.E.U16 R168, desc[UR16][R170.64] ;  /* 0x00000010aaa88981 */ /* 0x0002e8000c1e1500 */
[----:B------:R-:W3:Y:S04]  /*7970*/  LDL R217, [R1+0x1a8] ;  /* 0x0001a80001d97983 */ /* 0x000ee80000100800 */
[----:B------:R-:W3:Y:S01]  /*7980*/  LDL R0, [R1+0xec] ;  /* 0x0000ec0001007983 */ /* 0x000ee20000100800 */
[----:B-1----:R-:W-:-:S03]  /*7990*/  IADD3 R170, P1, R227, R251, RZ ;  /* 0x000000fbe3aa7210 */ /* 0x002fc60007f3e0ff */
[----:B------:R-:W3:Y:S02]  /*79a0*/  LDL R227, [R1+0x1b8] ;  /* 0x0001b80001e37983 */ /* 0x000ee40000100800 */
[----:B------:R-:W-:Y:S02]  /*79b0*/  IMAD.X R171, R226, 0x1, R252, P1 ;  /* 0x00000001e2ab7824 */ /* 0x000fe400008e06fc */
[----:B------:R-:W3:Y:S01]  /*79c0*/  LDL R226, [R1+0xfc] ;  /* 0x0000fc0001e27983 */ /* 0x000ee20000100800 */
[----:B0-----:R-:W-:-:S03]  /*79d0*/  IADD3 R172, P1, R233, R251, RZ ;  /* 0x000000fbe9ac7210 */ /* 0x001fc60007f3e0ff */
[----:B------:R0:W3:Y:S04]  /*79e0*/  @!P0 LDG.E.U16 R169, desc[UR16][R170.64] ;  /* 0x00000010aaa98981 */ /* 0x0000e8000c1e1500 */
[----:B------:R1:W-:Y:S04]  /*79f0*/  STS.U16 [R205+UR8+0x1100], R173 ;  /* 0x001100adcd007988 */ /* 0x0003e80008000408 */
[----:B------:R-:W-:Y:S01]  /*7a00*/  STS.U16 [R205+UR8+0x1d00], R174 ;  /* 0x001d00aecd007988 */ /* 0x000fe20008000408 */
[----:B0-----:R-:W-:-:S03]  /*7a10*/  PRMT R170, RZ, 0x7610, R170 ;  /* 0x00007610ffaa7816 */ /* 0x001fc600000000aa */
[----:B------:R0:W-:Y:S01]  /*7a20*/  STS.U16 [R205+UR8+0x1900], R175 ;  /* 0x001900afcd007988 */ /* 0x0001e20008000408 */
[----:B-1----:R-:W-:-:S03]  /*7a30*/  IMAD.X R173, R232, 0x1, R252, P1 ;  /* 0x00000001e8ad7824 */ /* 0x002fc600008e06fc */
[----:B------:R-:W3:Y:S04]  /*7a40*/  LDL.LU R245, [R1+0xdc] ;  /* 0x0000dc0001f57983 */ /* 0x000ee80000300800 */
[----:B------:R4:W3:Y:S01]  /*7a50*/  @!P0 LDG.E.U16 R170, desc[UR16][R172.64] ;  /* 0x00000010acaa8981 */ /* 0x0008e2000c1e1500 */
[----:B------:R-:W-:Y:S02]  /*7a60*/  PRMT R171, RZ, 0x7610, R171 ;  /* 0x00007610ffab7816 */ /* 0x000fe400000000ab */
[----:B0-----:R-:W-:Y:S01]  /*7a70*/  LOP3.LUT R205, R186, 0x30, RZ, 0x3c, !PT ;  /* 0x00000030bacd7812 */ /* 0x001fe200078e3cff */
[----:B------:R-:W3:Y:S01]  /*7a80*/  LDL.LU R244, [R1+0x198] ;  /* 0x0001980001f47983 */ /* 0x000ee20000300800 */
[----:B----4-:R-:W-:-:S05]  /*7a90*/  IADD3 R172, P1, R231, R251, RZ ;  /* 0x000000fbe7ac7210 */ /* 0x010fca0007f3e0ff */
[----:B--2---:R-:W-:Y:S01]  /*7aa0*/  IMAD.X R173, R230, 0x1, R252, P1 ;  /* 0x00000001e6ad7824 */ /* 0x004fe200008e06fc */
[----:B------:R-:W-:-:S04]  /*7ab0*/  IADD3 R174, P1, R229, R251, RZ ;  /* 0x000000fbe5ae7210 */ /* 0x000fc80007f3e0ff */
[----:B------:R0:W2:Y:S01]  /*7ac0*/  @!P0 LDG.E.U16 R171, desc[UR16][R172.64] ;  /* 0x00000010acab8981 */ /* 0x0000a2000c1e1500 */
[----:B------:R-:W-:Y:S01]  /*7ad0*/  IMAD.X R175, R228, 0x1, R252, P1 ;  /* 0x00000001e4af7824 */ /* 0x000fe200008e06fc */
[----:B0-----:R-:W-:-:S06]  /*7ae0*/  PRMT R172, RZ, 0x7610, R172 ;  /* 0x00007610ffac7816 */ /* 0x001fcc00000000ac */
[----:B------:R0:W4:Y:S01]  /*7af0*/  @!P0 LDG.E.U16 R172, desc[UR16][R174.64] ;  /* 0x00000010aeac8981 */ /* 0x000122000c1e1500 */
[----:B------:R-:W-:-:S03]  /*7b00*/  PRMT R173, RZ, 0x7610, R173 ;  /* 0x00007610ffad7816 */ /* 0x000fc600000000ad */
[----:B------:R3:W-:Y:S01]  /*7b10*/  STS.U16 [R205+UR8+0x580], R176 ;  /* 0x000580b0cd007988 */ /* 0x0007e20008000408 */
[----:B0-----:R-:W-:-:S03]  /*7b20*/  IADD3 R174, P1, R3, R251, RZ ;  /* 0x000000fb03ae7210 */ /* 0x001fc60007f3e0ff */
[----:B------:R0:W-:Y:S02]  /*7b30*/  STS.U16 [R205+UR8+0x180], R177 ;  /* 0x000180b1cd007988 */ /* 0x0001e40008000408 */
[----:B------:R-:W-:Y:S02]  /*7b40*/  IMAD.X R175, R2, 0x1, R252, P1 ;  /* 0x0000000102af7824 */ /* 0x000fe400008e06fc */
[----:B------:R-:W2:Y:S04]  /*7b50*/  LDL.LU R3, [R1+0x108] ;  /* 0x0001080001037983 */ /* 0x000ea80000300800 */
[----:B------:R1:W4:Y:S04]  /*7b60*/  @!P0 LDG.E.U16 R173, desc[UR16][R174.64] ;  /* 0x00000010aead8981 */ /* 0x000328000c1e1500 */
[----:B------:R-:W2:Y:S04]  /*7b70*/  LDL.LU R2, [R1+0x1c4] ;  /* 0x0001c40001027983 */ /* 0x000ea80000300800 */
[----:B------:R-:W4:Y:S01]  /*7b80*/  LDL.LU R237, [R1+0xcc] ;  /* 0x0000cc0001ed7983 */ /* 0x000f220000300800 */
[----:B-1----:R-:W-:-:S03]  /*7b90*/  PRMT R174, RZ, 0x7610, R174 ;  /* 0x00007610ffae7816 */ /* 0x002fc600000000ae */
[----:B------:R-:W2:Y:S04]  /*7ba0*/  LDL.LU R236, [R1+0x188] ;  /* 0x0001880001ec7983 */ /* 0x000ea80000300800 */
[----:B------:R-:W4:Y:S04]  /*7bb0*/  LDL R233, [R1+0x7c] ;  /* 0x00007c0001e97983 */ /* 0x000f280000100800 */
[----:B------:R-:W4:Y:S04]  /*7bc0*/  LDL R232, [R1+0x128] ;  /* 0x0001280001e87983 */ /* 0x000f280000100800 */
[----:B------:R-:W4:Y:S04]  /*7bd0*/  LDL R231, [R1+0x6c] ;  /* 0x00006c0001e77983 */ /* 0x000f280000100800 */
[----:B------:R-:W4:Y:S01]  /*7be0*/  LDL R230, [R1+0x118] ;  /* 0x0001180001e67983 */ /* 0x000f220000100800 */
[----:B---3--:R-:W-:-:S03]  /*7bf0*/  IADD3 R176, P1, R227, R251, RZ ;  /* 0x000000fbe3b07210 */ /* 0x008fc60007f3e0ff */
[----:B------:R-:W3:Y:S02]  /*7c00*/  LDL R227, [R1+0x5c] ;  /* 0x00005c0001e37983 */ /* 0x000ee40000100800 */
[----:B0-----:R-:W-:-:S05]  /*7c10*/  IMAD.X R177, R226, 0x1, R252, P1 ;  /* 0x00000001e2b17824 */ /* 0x001fca00008e06fc */
[----:B------:R0:W3:Y:S02]  /*7c20*/  @!P0 LDG.E.U16 R174, desc[UR16][R176.64] ;  /* 0x00000010b0ae8981 */ /* 0x0000e4000c1e1500 */
[----:B0-----:R-:W-:Y:S02]  /*7c30*/  IADD3 R176, P1, R217, R251, RZ ;  /* 0x000000fbd9b07210 */ /* 0x001fe40007f3e0ff */
[----:B------:R-:W3:Y:S03]  /*7c40*/  LDL R217, [R1+0x158] ;  /* 0x0001580001d97983 */ /* 0x000ee60000100800 */
[----:B------:R-:W-:Y:S02]  /*7c50*/  IMAD.X R177, R0, 0x1, R252, P1 ;  /* 0x0000000100b17824 */ /* 0x000fe400008e06fc */
[----:B------:R-:W3:Y:S04]  /*7c60*/  LDL R0, [R1+0x138] ;  /* 0x0001380001007983 */ /* 0x000ee80000100800 */
[----:B------:R-:W3:Y:S04]  /*7c70*/  LDL.LU R246, [R1+0x8c] ;  /* 0x00008c0001f67983 */ /* 0x000ee80000300800 */
[----:B------:R-:W3:Y:S04]  /*7c80*/  LDL.LU R247, [R1+0xac] ;  /* 0x0000ac0001f77983 */ /* 0x000ee80000300800 */
[----:B------:R-:W3:Y:S04]  /*7c90*/  LDL.LU R249, [R1+0x168] ;  /* 0x0001680001f97983 */ /* 0x000ee80000300800 */
[----:B------:R-:W3:Y:S04]  /*7ca0*/  LDL.LU R229, [R1+0xbc] ;  /* 0x0000bc0001e57983 */ /* 0x000ee80000300800 */
[----:B------:R-:W3:Y:S01]  /*7cb0*/  LDL.LU R228, [R1+0x178] ;  /* 0x0001780001e47983 */ /* 0x000ee20000300800 */
[----:B------:R-:W-:-:S03]  /*7cc0*/  PRMT R175, RZ, 0x7610, R175 ;  /* 0x00007610ffaf7816 */ /* 0x000fc600000000af */
[----:B------:R0:W-:Y:S04]  /*7cd0*/  STS.U16 [R205+UR8+0xd80], R178 ;  /* 0x000d80b2cd007988 */ /* 0x0001e80008000408 */
[----:B------:R1:W3:Y:S04]  /*7ce0*/  @!P0 LDG.E.U16 R175, desc[UR16][R176.64] ;  /* 0x00000010b0af8981 */ /* 0x0002e8000c1e1500 */
[----:B------:R1:W-:Y:S01]  /*7cf0*/  STS.U16 [R205+UR8+0x980], R179 ;  /* 0x000980b3cd007988 */ /* 0x0003e20008000408 */
[----:B0-----:R-:W-:-:S03]  /*7d00*/  IADD3 R178, P1, R244, R251, RZ ;  /* 0x000000fbf4b27210 */ /* 0x001fc60007f3e0ff */
[----:B------:R-:W3:Y:S01]  /*7d10*/  LDL.LU R243, [R1+0xd8] ;  /* 0x0000d80001f37983 */ /* 0x000ee20000300800 */
[----:B-1----:R-:W-:-:S03]  /*7d20*/  PRMT R176, RZ, 0x7610, R176 ;  /* 0x00007610ffb07816 */ /* 0x002fc600000000b0 */
[----:B------:R-:W3:Y:S01]  /*7d30*/  LDL.LU R242, [R1+0x194] ;  /* 0x0001940001f27983 */ /* 0x000ee20000300800 */
[----:B------:R-:W-:-:S05]  /*7d40*/  IMAD.X R179, R245, 0x1, R252, P1 ;  /* 0x00000001f5b37824 */ /* 0x000fca00008e06fc */
[----:B------:R2:W3:Y:S04]  /*7d50*/  @!P0 LDG.E.U16 R176, desc[UR16][R178.64] ;  /* 0x00000010b2b08981 */ /* 0x0004e8000c1e1500 */
[----:B------:R0:W-:Y:S04]  /*7d60*/  STL [R1+0x254], R244 ;  /* 0x000254f401007387 */ /* 0x0001e80000100800 */
[----:B------:R3:W-:Y:S04]  /*7d70*/  STS.U16 [R205+UR8+0x1580], R180 ;  /* 0x001580b4cd007988 */ /* 0x0007e80008000408 */
[----:B0-----:R-:W3:Y:S01]  /*7d80*/  LDL.LU R244, [R1+0x9c] ;  /* 0x00009c0001f47983 */ /* 0x001ee20000300800 */
[----:B--2---:R-:W-:-:S03]  /*7d90*/  IADD3 R178, P1, R236, R251, RZ ;  /* 0x000000fbecb27210 */ /* 0x004fc60007f3e0ff */
[----:B------:R-:W-:Y:S02]  /*7da0*/  STL [R1+0x258], R245 ;  /* 0x000258f501007387 */ /* 0x000fe40000100800 */
[----:B----4-:R-:W-:Y:S02]  /*7db0*/  IMAD.X R179, R237, 0x1, R252, P1 ;  /* 0x00000001edb37824 */ /* 0x010fe400008e06fc */
[----:B------:R-:W-:Y:S04]  /*7dc0*/  STL [R1+0x25c], R236 ;  /* 0x00025cec01007387 */ /* 0x000fe80000100800 */
[----:B------:R-:W-:Y:S04]  /*7dd0*/  STL [R1+0x260], R237 ;  /* 0x000260ed01007387 */ /* 0x000fe80000100800 */
[----:B------:R0:W-:Y:S01]  /*7de0*/  STS.U16 [R205+UR8+0x1180], R181 ;  /* 0x001180b5cd007988 */ /* 0x0001e20008000408 */
[----:B---3--:R-:W-:-:S03]  /*7df0*/  IADD3 R180, P1, R228, R251, RZ ;  /* 0x000000fbe4b47210 */ /* 0x008fc60007f3e0ff */
[----:B------:R-:W-:Y:S02]  /*7e00*/  STL [R1+0x264], R228 ;  /* 0x000264e401007387 */ /* 0x000fe40000100800 */
[----:B0-----:R-:W-:Y:S02]  /*7e10*/  IMAD.X R181, R229, 0x1, R252, P1 ;  /* 0x00000001e5b57824 */ /* 0x001fe400008e06fc */
[----:B------:R0:W-:Y:S04]  /*7e20*/  STL [R1+0x268], R229 ;  /* 0x000268e501007387 */ /* 0x0001e80000100800 */
[----:B0-----:R-:W2:Y:S01]  /*7e30*/  LDL.LU R229, [R1+0x148] ;  /* 0x0001480001e57983 */ /* 0x001ea20000300800 */
[----:B------:R-:W-:-:S06]  /*7e40*/  PRMT R177, RZ, 0x7610, R177 ;  /* 0x00007610ffb17816 */ /* 0x000fcc00000000b1 */
[----:B------:R0:W3:Y:S02]  /*7e50*/  @!P0 LDG.E.U16 R177, desc[UR16][R178.64] ;  /* 0x00000010b2b18981 */ /* 0x0000e4000c1e1500 */
[----:B0-----:R-:W-:-:S06]  /*7e60*/  PRMT R178, RZ, 0x7610, R178 ;  /* 0x00007610ffb27816 */ /* 0x001fcc00000000b2 */
[----:B------:R0:W4:Y:S01]  /*7e70*/  @!P0 LDG.E.U16 R178, desc[UR16][R180.64] ;  /* 0x00000010b4b28981 */ /* 0x000122000c1e1500 */
[----:B------:R-:W-:-:S03]  /*7e80*/  PRMT R179, RZ, 0x7610, R179 ;  /* 0x00007610ffb37816 */ /* 0x000fc600000000b3 */
[----:B------:R1:W-:Y:S01]  /*7e90*/  STS.U16 [R205+UR8+0x1d80], R182 ;  /* 0x001d80b6cd007988 */ /* 0x0003e20008000408 */
[----:B0-----:R-:W-:-:S05]  /*7ea0*/  IADD3 R180, P1, R249, R251, RZ ;  /* 0x000000fbf9b47210 */ /* 0x001fca0007f3e0ff */
[--C-:B------:R-:W-:Y:S01]  /*7eb0*/  IMAD.X R181, R247, 0x1, R252.reuse, P1 ;  /* 0x00000001f7b57824 */ /* 0x100fe200008e06fc */
[----:B-1----:R-:W-:Y:S01]  /*7ec0*/  IADD3 R182, P1, R217, R251, RZ ;  /* 0x000000fbd9b67210 */ /* 0x002fe20007f3e0ff */
[----:B------:R0:W-:Y:S04]  /*7ed0*/  STS.U16 [R205+UR8+0x1980], R183 ;  /* 0x001980b7cd007988 */ /* 0x0001e80008000408 */
[----:B------:R1:W4:Y:S04]  /*7ee0*/  @!P0 LDG.E.U16 R179, desc[UR16][R180.64] ;  /* 0x00000010b4b38981 */ /* 0x000328000c1e1500 */
[----:B------:R-:W-:Y:S01]  /*7ef0*/  STL [R1+0x270], R249 ;  /* 0x000270f901007387 */ /* 0x000fe20000100800 */
[----:B0-----:R-:W-:-:S03]  /*7f00*/  IMAD.X R183, R244, 0x1, R252, P1 ;  /* 0x00000001f4b77824 */ /* 0x001fc600008e06fc */
[----:B------:R-:W-:Y:S01]  /*7f10*/  STL [R1+0x274], R247 ;  /* 0x000274f701007387 */ /* 0x000fe20000100800 */
[----:B-1----:R-:W-:-:S03]  /*7f20*/  PRMT R180, RZ, 0x7610, R180 ;  /* 0x00007610ffb47816 */ /* 0x002fc600000000b4 */
[----:B------:R-:W3:Y:S01]  /*7f30*/  LDL R226, [R1+0x1b4] ;  /* 0x0001b40001e27983 */ /* 0x000ee20000100800 */
[----:B------:R-:W-:-:S03]  /*7f40*/  LOP3.LUT R205, R186, 0x40, RZ, 0x3c, !PT ;  /* 0x00000040bacd7812 */ /* 0x000fc600078e3cff */
[----:B------:R2:W4:Y:S01]  /*7f50*/  @!P0 LDG.E.U16 R180, desc[UR16][R182.64] ;  /* 0x00000010b6b48981 */ /* 0x000522000c1e1500 */
[----:B------:R-:W-:-:S03]  /*7f60*/  PRMT R181, RZ, 0x7610, R181 ;  /* 0x00007610ffb57816 */ /* 0x000fc600000000b5 */
[----:B------:R-:W4:Y:S04]  /*7f70*/  LDL R217, [R1+0xf8] ;  /* 0x0000f80001d97983 */ /* 0x000f280000100800 */
[----:B------:R-:W-:Y:S04]  /*7f80*/  STL [R1+0x278], R244 ;  /* 0x000278f401007387 */ /* 0x000fe80000100800 */
[----:B------:R0:W-:Y:S01]  /*7f90*/  STS.U16 [R205+UR8+0x200], R204 ;  /* 0x000200cccd007988 */ /* 0x0001e20008000408 */
[----:B--2---:R-:W-:-:S03]  /*7fa0*/  IADD3 R182, P1, R229, R251, RZ ;  /* 0x000000fbe5b67210 */ /* 0x004fc60007f3e0ff */
[----:B------:R-:W-:Y:S02]  /*7fb0*/  STL [R1+0x284], R229 ;  /* 0x000284e501007387 */ /* 0x000fe40000100800 */
[----:B------:R-:W-:Y:S02]  /*7fc0*/  IMAD.X R183, R246, 0x1, R252, P1 ;  /* 0x00000001f6b77824 */ /* 0x000fe400008e06fc */
[----:B------:R-:W-:Y:S04]  /*7fd0*/  STL [R1+0x288], R246 ;  /* 0x000288f601007387 */ /* 0x000fe80000100800 */
[----:B0-----:R-:W2:Y:S04]  /*7fe0*/  LDL R204, [R1+0x1a4] ;  /* 0x0001a40001cc7983 */ /* 0x001ea80000100800 */
[----:B------:R0:W2:Y:S02]  /*7ff0*/  @!P0 LDG.E.U16 R181, desc[UR16][R182.64] ;  /* 0x00000010b6b58981 */ /* 0x0000a4000c1e1500 */
[----:B0-----:R-:W-:-:S02]  /*8000*/  IADD3 R182, P1, R0, R251, RZ ;  /* 0x000000fb00b67210 */ /* 0x001fc40007f3e0ff */
[----:B------:R-:W2:Y:S04]  /*8010*/  LDL R0, [R1+0xe8] ;  /* 0x0000e80001007983 */ /* 0x000ea80000100800 */
[----:B------:R0:W-:Y:S01]  /*8020*/  STS.U16 [R205+UR8+0x600], R184 ;  /* 0x000600b8cd007988 */ /* 0x0001e20008000408 */
[----:B------:R-:W-:Y:S01]  /*8030*/  IMAD.X R183, R233, 0x1, R252, P1 ;  /* 0x00000001e9b77824 */ /* 0x000fe200008e06fc */
[----:B0-----:R-:W-:Y:S02]  /*8040*/  PRMT R184, RZ, 0x7610, R184 ;  /* 0x00007610ffb87816 */ /* 0x001fe400000000b8 */
[----:B------:R0:W-:Y:S04]  /*8050*/  STS.U16 [R205+UR8+0xa00], R185 ;  /* 0x000a00b9cd007988 */ /* 0x0001e80008000408 */
[----:B------:R1:W2:Y:S01]  /*8060*/  @!P0 LDG.E.U16 R184, desc[UR16][R182.64] ;  /* 0x00000010b6b88981 */ /* 0x0002a2000c1e1500 */
[----:B0-----:R-:W-:-:S02]  /*8070*/  PRMT R185, RZ, 0x7610, R185 ;  /* 0x00007610ffb97816 */ /* 0x001fc400000000b9 */
[----:B-1----:R-:W-:-:S05]  /*8080*/  IADD3 R182, P1, R232, R251, RZ ;  /* 0x000000fbe8b67210 */ /* 0x002fca0007f3e0ff */
[----:B------:R-:W-:Y:S01]  /*8090*/  IMAD.X R183, R231, 0x1, R252, P1 ;  /* 0x00000001e7b77824 */ /* 0x000fe200008e06fc */
[----:B------:R0:W-:Y:S04]  /*80a0*/  STS.U16 [R205+UR8+0xe00], R187 ;  /* 0x000e00bbcd007988 */ /* 0x0001e80008000408 */
[----:B------:R1:W2:Y:S01]  /*80b0*/  @!P0 LDG.E.U16 R185, desc[UR16][R182.64] ;  /* 0x00000010b6b98981 */ /* 0x0002a2000c1e1500 */
[----:B0-----:R-:W-:Y:S02]  /*80c0*/  PRMT R187, RZ, 0x7610, R187 ;  /* 0x00007610ffbb7816 */ /* 0x001fe400000000bb */
        /* <DEDUP_REMOVED lines=10> */
[----:B---3--:R-:W-:-:S05]  /*8170*/  IADD3 R182, P1, R226, R251, RZ ;  /* 0x000000fbe2b67210 */ /* 0x008fca0007f3e0ff */
[----:B----4-:R-:W-:Y:S01]  /*8180*/  IMAD.X R183, R217, 0x1, R252, P1 ;  /* 0x00000001d9b77824 */ /* 0x010fe200008e06fc */
[----:B------:R0:W-:Y:S04]  /*8190*/  STL.64 [R1+0x220], R2 ;  /* 0x0002200201007387 */ /* 0x0001e80000100a00 */
[----:B------:R2:W3:Y:S04]  /*81a0*/  @!P0 LDG.E.U16 R191, desc[UR16][R182.64] ;  /* 0x00000010b6bf8981 */ /* 0x0004e8000c1e1500 */
[----:B------:R-:W4:Y:S04]  /*81b0*/  LDL.LU R235, [R1+0xc8] ;  /* 0x0000c80001eb7983 */ /* 0x000f280000300800 */
[----:B------:R-:W3:Y:S04]  /*81c0*/  LDL.LU R234, [R1+0x184] ;  /* 0x0001840001ea7983 */ /* 0x000ee80000300800 */
[----:B0-----:R-:W4:Y:S04]  /*81d0*/  LDL.LU R3, [R1+0xf4] ;  /* 0x0000f40001037983 */ /* 0x001f280000300800 */
[----:B------:R-:W4:Y:S04]  /*81e0*/  LDL.LU R2, [R1+0x1b0] ;  /* 0x0001b00001027983 */ /* 0x000f280000300800 */
[----:B------:R-:W4:Y:S04]  /*81f0*/  LDL R217, [R1+0x134] ;  /* 0x0001340001d97983 */ /* 0x000f280000100800 */
[----:B------:R-:W4:Y:S04]  /*8200*/  LDL R230, [R1+0x1c0] ;  /* 0x0001c00001e67983 */ /* 0x000f280000100800 */
[----:B------:R-:W4:Y:S04]  /*8210*/  LDL R229, [R1+0x1a0] ;  /* 0x0001a00001e57983 */ /* 0x000f280000100800 */
[----:B------:R-:W4:Y:S01]  /*8220*/  LDL R228, [R1+0xe4] ;  /* 0x0000e40001e47983 */ /* 0x000f220000100800 */
[----:B--2---:R-:W-:-:S05]  /*8230*/  IADD3 R182, P1, R204, R251, RZ ;  /* 0x000000fbccb67210 */ /* 0x004fca0007f3e0ff */
[----:B------:R-:W-:Y:S02]  /*8240*/  IMAD.X R183, R0, 0x1, R252, P1 ;  /* 0x0000000100b77824 */ /* 0x000fe400008e06fc */
[----:B------:R-:W2:Y:S04]  /*8250*/  LDL R0, [R1+0x104] ;  /* 0x0001040001007983 */ /* 0x000ea80000100800 */
[----:B------:R-:W2:Y:S04]  /*8260*/  LDL.LU R247, [R1+0x88] ;  /* 0x0000880001f77983 */ /* 0x000ea80000300800 */
[----:B------:R-:W2:Y:S04]  /*8270*/  LDL.LU R249, [R1+0x144] ;  /* 0x0001440001f97983 */ /* 0x000ea80000300800 */
[----:B------:R-:W2:Y:S04]  /*8280*/  LDL.LU R236, [R1+0x98] ;  /* 0x0000980001ec7983 */ /* 0x000ea80000300800 */
[----:B------:R-:W2:Y:S04]  /*8290*/  LDL.LU R245, [R1+0x154] ;  /* 0x0001540001f57983 */ /* 0x000ea80000300800 */
[----:B------:R-:W2:Y:S04]  /*82a0*/  LDL.LU R239, [R1+0xa8] ;  /* 0x0000a80001ef7983 */ /* 0x000ea80000300800 */
[----:B------:R-:W2:Y:S04]  /*82b0*/  LDL.LU R238, [R1+0x164] ;  /* 0x0001640001ee7983 */ /* 0x000ea80000300800 */
[----:B------:R-:W2:Y:S04]  /*82c0*/  LDL.LU R227, [R1+0xb8] ;  /* 0x0000b80001e37983 */ /* 0x000ea80000300800 */
[----:B------:R-:W2:Y:S04]  /*82d0*/  LDL.LU R226, [R1+0x174] ;  /* 0x0001740001e27983 */ /* 0x000ea80000300800 */
[----:B------:R0:W-:Y:S04]  /*82e0*/  STS.U16 [R205+UR8+0x1a00], R192 ;  /* 0x001a00c0cd007988 */ /* 0x0001e80008000408 */
[----:B------:R1:W-:Y:S01]  /*82f0*/  STS.U16 [R205+UR8+0x1e00], R203 ;  /* 0x001e00cbcd007988 */ /* 0x0003e20008000408 */
[----:B------:R-:W-:-:S03]  /*8300*/  LOP3.LUT R204, R186, 0x50, RZ, 0x3c, !PT ;  /* 0x00000050bacc7812 */ /* 0x000fc600078e3cff */
[----:B------:R-:W2:Y:S01]  /*8310*/  LDL.LU R232, [R1+0x180] ;  /* 0x0001800001e87983 */ /* 0x000ea20000300800 */
[----:B0-----:R-:W-:-:S03]  /*8320*/  PRMT R192, RZ, 0x7610, R192 ;  /* 0x00007610ffc07816 */ /* 0x001fc600000000c0 */
[----:B------:R-:W2:Y:S04]  /*8330*/  LDL.LU R241, [R1+0xd4] ;  /* 0x0000d40001f17983 */ /* 0x000ea80000300800 */
[----:B------:R0:W2:Y:S01]  /*8340*/  @!P0 LDG.E.U16 R192, desc[UR16][R182.64] ;  /* 0x00000010b6c08981 */ /* 0x0000a2000c1e1500 */
[----:B-1----:R-:W-:-:S03]  /*8350*/  PRMT R203, RZ, 0x7610, R203 ;  /* 0x00007610ffcb7816 */ /* 0x002fc600000000cb */
[----:B------:R-:W2:Y:S01]  /*8360*/  LDL.LU R240, [R1+0x190] ;  /* 0x0001900001f07983 */ /* 0x000ea20000300800 */
[----:B0-----:R-:W-:-:S05]  /*8370*/  IADD3 R182, P1, R242, R251, RZ ;  /* 0x000000fbf2b67210 */ /* 0x001fca0007f3e0ff */
[----:B------:R-:W-:Y:S01]  /*8380*/  IMAD.X R183, R243, 0x1, R252, P1 ;  /* 0x00000001f3b77824 */ /* 0x000fe200008e06fc */
[----:B------:R0:W-:Y:S04]  /*8390*/  STS.U16 [R204+UR8+0x280], R202 ;  /* 0x000280cacc007988 */ /* 0x0001e80008000408 */
[----:B------:R3:W2:Y:S04]  /*83a0*/  @!P0 LDG.E.U16 R203, desc[UR16][R182.64] ;  /* 0x00000010b6cb8981 */ /* 0x0006a8000c1e1500 */
[----:B------:R-:W-:Y:S01]  /*83b0*/  STL [R1+0x27c], R242 ;  /* 0x00027cf201007387 */ /* 0x000fe20000100800 */
[----:B0-----:R-:W-:-:S03]  /*83c0*/  PRMT R202, RZ, 0x7610, R202 ;  /* 0x00007610ffca7816 */ /* 0x001fc600000000ca */
[----:B------:R0:W-:Y:S04]  /*83d0*/  STL [R1+0x280], R243 ;  /* 0x000280f301007387 */ /* 0x0001e80000100800 */
[----:B0-----:R-:W2:Y:S01]  /*83e0*/  LDL.LU R243, [R1+0x78] ;  /* 0x0000780001f37983 */ /* 0x001ea20000300800 */
[----:B---3--:R-:W-:-:S05]  /*83f0*/  IADD3 R182, P1, R234, R251, RZ ;  /* 0x000000fbeab67210 */ /* 0x008fca0007f3e0ff */
[----:B----4-:R-:W-:Y:S01]  /*8400*/  IMAD.X R183, R235, 0x1, R252, P1 ;  /* 0x00000001ebb77824 */ /* 0x010fe200008e06fc */
[----:B------:R0:W-:Y:S04]  /*8410*/  STL [R1+0x28c], R234 ;  /* 0x00028cea01007387 */ /* 0x0001e80000100800 */
[----:B------:R2:W3:Y:S04]  /*8420*/  @!P0 LDG.E.U16 R202, desc[UR16][R182.64] ;  /* 0x00000010b6ca8981 */ /* 0x0004e8000c1e1500 */
[----:B------:R1:W-:Y:S04]  /*8430*/  STS.U16 [R204+UR8+0x680], R201 ;  /* 0x000680c9cc007988 */ /* 0x0003e80008000408 */
[----:B0-----:R-:W4:Y:S04]  /*8440*/  LDL.LU R234, [R1+0x124] ;  /* 0x0001240001ea7983 */ /* 0x001f280000300800 */
[----:B------:R0:W-:Y:S01]  /*8450*/  STL [R1+0x290], R235 ;  /* 0x000290eb01007387 */ /* 0x0001e20000100800 */
[----:B-1----:R-:W-:-:S03]  /*8460*/  PRMT R201, RZ, 0x7610, R201 ;  /* 0x00007610ffc97816 */ /* 0x002fc600000000c9 */
[----:B0-----:R-:W3:Y:S01]  /*8470*/  LDL.LU R235, [R1+0x68] ;  /* 0x0000680001eb7983 */ /* 0x001ee20000300800 */
[----:B--2---:R-:W-:-:S03]  /*8480*/  IADD3 R182, P1, R226, R251, RZ ;  /* 0x000000fbe2b67210 */ /* 0x004fc60007f3e0ff */
[----:B------:R-:W-:Y:S02]  /*8490*/  STL [R1+0x294], R226 ;  /* 0x000294e201007387 */ /* 0x000fe40000100800 */
[----:B------:R-:W-:Y:S02]  /*84a0*/  IMAD.X R183, R227, 0x1, R252, P1 ;  /* 0x00000001e3b77824 */ /* 0x000fe400008e06fc */
[----:B------:R-:W-:Y:S04]  /*84b0*/  STL [R1+0x298], R227 ;  /* 0x000298e301007387 */ /* 0x000fe80000100800 */
[----:B------:R0:W2:Y:S04]  /*84c0*/  @!P0 LDG.E.U16 R201, desc[UR16][R182.64] ;  /* 0x00000010b6c98981 */ /* 0x0000a8000c1e1500 */
[----:B------:R1:W-:Y:S01]  /*84d0*/  STL [R1+0x29c], R238 ;  /* 0x00029cee01007387 */ /* 0x0003e20000100800 */
[----:B0-----:R-:W-:-:S03]  /*84e0*/  IADD3 R182, P1, R238, R251, RZ ;  /* 0x000000fbeeb67210 */ /* 0x001fc60007f3e0ff */
[----:B-1----:R-:W2:Y:S02]  /*84f0*/  LDL.LU R238, [R1+0x114] ;  /* 0x0001140001ee7983 */ /* 0x002ea40000300800 */
[----:B------:R-:W-:Y:S02]  /*8500*/  IMAD.X R183, R239, 0x1, R252, P1 ;  /* 0x00000001efb77824 */ /* 0x000fe400008e06fc */
[----:B------:R0:W-:Y:S04]  /*8510*/  STL [R1+0x2a0], R239 ;  /* 0x0002a0ef01007387 */ /* 0x0001e80000100800 */
[----:B0-----:R-:W2:Y:S04]  /*8520*/  LDL.LU R239, [R1+0x58] ;  /* 0x0000580001ef7983 */ /* 0x001ea80000300800 */
[----:B------:R0:W-:Y:S02]  /*8530*/  STS.U16 [R204+UR8+0xa80], R200 ;  /* 0x000a80c8cc007988 */ /* 0x0001e40008000408 */
[----:B0-----:R-:W-:-:S02]  /*8540*/  PRMT R200, RZ, 0x7610, R200 ;  /* 0x00007610ffc87816 */ /* 0x001fc400000000c8 */
        /* <DEDUP_REMOVED lines=18> */
[----:B----4-:R-:W-:-:S05]  /*8670*/  IADD3 R182, P1, R234, R251, RZ ;  /* 0x000000fbeab67210 */ /* 0x010fca0007f3e0ff */
[----:B---3--:R-:W-:Y:S01]  /*8680*/  IMAD.X R183, R235, 0x1, R252, P1 ;  /* 0x00000001ebb77824 */ /* 0x008fe200008e06fc */
[----:B------:R0:W-:Y:S04]  /*8690*/  STS.U16 [R204+UR8+0x1e80], R195 ;  /* 0x001e80c3cc007988 */ /* 0x0001e80008000408 */
[----:B------:R2:W3:Y:S01]  /*86a0*/  @!P0 LDG.E.U16 R196, desc[UR16][R182.64] ;  /* 0x00000010b6c48981 */ /* 0x0004e2000c1e1500 */
[----:B------:R-:W-:Y:S02]  /*86b0*/  LOP3.LUT R217, R186, 0x60, RZ, 0x3c, !PT ;  /* 0x00000060bad97812 */ /* 0x000fe400078e3cff */
[----:B0-----:R-:W-:-:S03]  /*86c0*/  PRMT R195, RZ, 0x7610, R195 ;  /* 0x00007610ffc37816 */ /* 0x001fc600000000c3 */
[----:B------:R0:W-:Y:S02]  /*86d0*/  STS.U16 [R217+UR8+0x300], R194 ;  /* 0x000300c2d9007988 */ /* 0x0001e40008000408 */
[----:B0-----:R-:W-:Y:S02]  /*86e0*/  PRMT R194, RZ, 0x7610, R194 ;  /* 0x00007610ffc27816 */ /* 0x001fe400000000c2 */
[----:B------:R-:W-:Y:S04]  /*86f0*/  STL [R1+0x2a4], R245 ;  /* 0x0002a4f501007387 */ /* 0x000fe80000100800 */
[----:B------:R-:W-:Y:S04]  /*8700*/  STL [R1+0x2a8], R236 ;  /* 0x0002a8ec01007387 */ /* 0x000fe80000100800 */
[----:B------:R0:W-:Y:S04]  /*8710*/  STS.U16 [R217+UR8+0x700], R193 ;  /* 0x000700c1d9007988 */ /* 0x0001e80008000408 */
[----:B------:R-:W4:Y:S01]  /*8720*/  LDL.LU R233, [R1+0xc4] ;  /* 0x0000c40001e97983 */ /* 0x000f220000300800 */
[----:B0-----:R-:W-:-:S02]  /*8730*/  PRMT R193, RZ, 0x7610, R193 ;  /* 0x00007610ffc17816 */ /* 0x001fc400000000c1 */
[----:B--2---:R-:W-:-:S05]  /*8740*/  IADD3 R182, P1, R238, R251, RZ ;  /* 0x000000fbeeb67210 */ /* 0x004fca0007f3e0ff */
[----:B------:R-:W-:-:S05]  /*8750*/  IMAD.X R183, R239, 0x1, R252, P1 ;  /* 0x00000001efb77824 */ /* 0x000fca00008e06fc */
[----:B------:R0:W2:Y:S02]  /*8760*/  @!P0 LDG.E.U16 R195, desc[UR16][R182.64] ;  /* 0x00000010b6c38981 */ /* 0x0000a4000c1e1500 */
[----:B0-----:R-:W-:-:S05]  /*8770*/  IADD3 R182, P1, R2, R251, RZ ;  /* 0x000000fb02b67210 */ /* 0x001fca0007f3e0ff */
[----:B------:R-:W-:-:S05]  /*8780*/  IMAD.X R183, R3, 0x1, R252, P1 ;  /* 0x0000000103b77824 */ /* 0x000fca00008e06fc */
[----:B------:R0:W2:Y:S02]  /*8790*/  @!P0 LDG.E.U16 R194, desc[UR16][R182.64] ;  /* 0x00000010b6c28981 */ /* 0x0000a4000c1e1500 */
[----:B0-----:R-:W-:-:S05]  /*87a0*/  IADD3 R182, P1, R230, R251, RZ ;  /* 0x000000fbe6b67210 */ /* 0x001fca0007f3e0ff */
[----:B------:R-:W-:Y:S02]  /*87b0*/  IMAD.X R183, R0, 0x1, R252, P1 ;  /* 0x0000000100b77824 */ /* 0x000fe400008e06fc */
[----:B------:R-:W3:Y:S04]  /*87c0*/  LDL.LU R0, [R1+0x170] ;  /* 0x0001700001007983 */ /* 0x000ee80000300800 */
[----:B------:R-:W2:Y:S04]  /*87d0*/  LDL.LU R248, [R1+0xb4] ;  /* 0x0000b40001f87983 */ /* 0x000ea80000300800 */
[----:B------:R-:W2:Y:S04]  /*87e0*/  LDL.LU R236, [R1+0x54] ;  /* 0x0000540001ec7983 */ /* 0x000ea80000300800 */
[----:B------:R0:W2:Y:S04]  /*87f0*/  @!P0 LDG.E.U16 R193, desc[UR16][R182.64] ;  /* 0x00000010b6c18981 */ /* 0x0000a8000c1e1500 */
[----:B------:R-:W2:Y:S04]  /*8800*/  LDL.LU R245, [R1+0x110] ;  /* 0x0001100001f57983 */ /* 0x000ea80000300800 */
[----:B------:R-:W2:Y:S01]  /*8810*/  LDL.LU R227, [R1+0x64] ;  /* 0x0000640001e37983 */ /* 0x000ea20000300800 */
[----:B0-----:R-:W-:-:S03]  /*8820*/  IADD3 R182, P1, R229, R251, RZ ;  /* 0x000000fbe5b67210 */ /* 0x001fc60007f3e0ff */
[----:B------:R-:W2:Y:S04]  /*8830*/  LDL.LU R226, [R1+0x120] ;  /* 0x0001200001e27983 */ /* 0x000ea80000300800 */
[----:B------:R-:W2:Y:S01]  /*8840*/  LDL.LU R246, [R1+0x74] ;  /* 0x0000740001f67983 */ /* 0x000ea20000300800 */
[----:B------:R-:W-:-:S03]  /*8850*/  IMAD.X R183, R228, 0x1, R252, P1 ;  /* 0x00000001e4b77824 */ /* 0x000fc600008e06fc */
[----:B------:R-:W2:Y:S04]  /*8860*/  LDL.LU R229, [R1+0x130] ;  /* 0x0001300001e57983 */ /* 0x000ea80000300800 */
[----:B------:R-:W2:Y:S04]  /*8870*/  LDL.LU R242, [R1+0x84] ;  /* 0x0000840001f27983 */ /* 0x000ea80000300800 */
[----:B------:R-:W2:Y:S04]  /*8880*/  LDL.LU R244, [R1+0x140] ;  /* 0x0001400001f47983 */ /* 0x000ea80000300800 */
[----:B------:R-:W2:Y:S04]  /*8890*/  LDL.LU R228, [R1+0x94] ;  /* 0x0000940001e47983 */ /* 0x000ea80000300800 */
[----:B------:R-:W2:Y:S04]  /*88a0*/  LDL.LU R237, [R1+0x150] ;  /* 0x0001500001ed7983 */ /* 0x000ea80000300800 */
[----:B------:R-:W2:Y:S04]  /*88b0*/  LDL.LU R231, [R1+0xa4] ;  /* 0x0000a40001e77983 */ /* 0x000ea80000300800 */
[----:B------:R-:W2:Y:S01]  /*88c0*/  LDL.LU R230, [R1+0x160] ;  /* 0x0001600001e67983 */ /* 0x000ea20000300800 */
[----:B------:R-:W-:-:S06]  /*88d0*/  PRMT R204, RZ, 0x7610, R204 ;  /* 0x00007610ffcc7816 */ /* 0x000fcc00000000cc */
[----:B------:R0:W2:Y:S01]  /*88e0*/  @!P0 LDG.E.U16 R204, desc[UR16][R182.64] ;  /* 0x00000010b6cc8981 */ /* 0x0000a2000c1e1500 */
[----:B------:R-:W-:Y:S02]  /*88f0*/  PRMT R205, RZ, 0x7610, R205 ;  /* 0x00007610ffcd7816 */ /* 0x000fe400000000cd */
[----:B0-----:R-:W-:-:S05]  /*8900*/  IADD3 R182, P1, R240, R251, RZ ;  /* 0x000000fbf0b67210 */ /* 0x001fca0007f3e0ff */
[----:B------:R-:W-:Y:S01]  /*8910*/  IMAD.X R183, R241, 0x1, R252, P1 ;  /* 0x00000001f1b77824 */ /* 0x000fe200008e06fc */
[----:B------:R0:W-:Y:S04]  /*8920*/  STS.U16 [R217+UR8+0x1300], R206 ;  /* 0x001300ced9007988 */ /* 0x0001e80008000408 */
[----:B------:R1:W2:Y:S01]  /*8930*/  @!P0 LDG.E.U16 R205, desc[UR16][R182.64] ;  /* 0x00000010b6cd8981 */ /* 0x0002a2000c1e1500 */
[----:B0-----:R-:W-:Y:S02]  /*8940*/  PRMT R206, RZ, 0x7610, R206 ;  /* 0x00007610ffce7816 */ /* 0x001fe400000000ce */
[----:B-1----:R-:W-:-:S05]  /*8950*/  IADD3 R182, P1, R232, R251, RZ ;  /* 0x000000fbe8b67210 */ /* 0x002fca0007f3e0ff */
[----:B----4-:R-:W-:Y:S01]  /*8960*/  IMAD.X R183, R233, 0x1, R252, P1 ;  /* 0x00000001e9b77824 */ /* 0x010fe200008e06fc */
[----:B------:R0:W-:Y:S04]  /*8970*/  STS.U16 [R217+UR8+0x1700], R190 ;  /* 0x001700bed9007988 */ /* 0x0001e80008000408 */
[----:B------:R3:W4:Y:S01]  /*8980*/  @!P0 LDG.E.U16 R206, desc[UR16][R182.64] ;  /* 0x00000010b6ce8981 */ /* 0x000722000c1e1500 */
[----:B0-----:R-:W-:-:S03]  /*8990*/  PRMT R190, RZ, 0x7610, R190 ;  /* 0x00007610ffbe7816 */ /* 0x001fc600000000be */
[----:B------:R0:W-:Y:S02]  /*89a0*/  STS.U16 [R217+UR8+0x1b00], R189 ;  /* 0x001b00bdd9007988 */ /* 0x0001e40008000408 */
[----:B0-----:R-:W-:Y:S02]  /*89b0*/  PRMT R189, RZ, 0x7610, R189 ;  /* 0x00007610ffbd7816 */ /* 0x001fe400000000bd */
[----:B------:R0:W-:Y:S02]  /*89c0*/  STS.U16 [R217+UR8+0xb00], R208 ;  /* 0x000b00d0d9007988 */ /* 0x0001e40008000408 */
[----:B0-----:R-:W-:Y:S02]  /*89d0*/  PRMT R208, RZ, 0x7610, R208 ;  /* 0x00007610ffd07816 */ /* 0x001fe400000000d0 */
[----:B------:R0:W-:Y:S04]  /*89e0*/  STS.U16 [R217+UR8+0xf00], R209 ;  /* 0x000f00d1d9007988 */ /* 0x0001e80008000408 */
[----:B------:R1:W-:Y:S01]  /*89f0*/  STS.U16 [R217+UR8+0x1f00], R211 ;  /* 0x001f00d3d9007988 */ /* 0x0003e20008000408 */
[----:B0-----:R-:W-:Y:S01]  /*8a00*/  PRMT R209, RZ, 0x7610, R209 ;  /* 0x00007610ffd17816 */ /* 0x001fe200000000d1 */
[----:B-1----:R-:W0:Y:S01]  /*8a10*/  S2R R217, SR_TID.X ;  /* 0x0000000000d97919 */ /* 0x002e220000002100 */
[----:B------:R-:W-:-:S02]  /*8a20*/  PRMT R211, RZ, 0x7610, R211 ;  /* 0x00007610ffd37816 */ /* 0x000fc400000000d3 */
[----:B------:R-:W-:-:S05]  /*8a30*/  LOP3.LUT R186, R186, 0x70, RZ, 0x3c, !PT ;  /* 0x00000070baba7812 */ /* 0x000fca00078e3cff */
[----:B------:R1:W-:Y:S02]  /*8a40*/  STS.U16 [R186+UR8+0x380], R213 ;  /* 0x000380d5ba007988 */ /* 0x0003e40008000408 */
[----:B-1----:R-:W-:Y:S02]  /*8a50*/  PRMT R213, RZ, 0x7610, R213 ;  /* 0x00007610ffd57816 */ /* 0x002fe400000000d5 */
[----:B------:R0:W-:Y:S04]  /*8a60*/  STS.U16 [R186+UR8+0x1b80], R15 ;  /* 0x001b800fba007988 */ /* 0x0001e80008000408 */
[----:B------:R1:W-:Y:S01]  /*8a70*/  STS.U16 [R186+UR8+0x780], R214 ;  /* 0x000780d6ba007988 */ /* 0x0003e20008000408 */
[----:B0-----:R-:W-:Y:S02]  /*8a80*/  SHF.R.S32.HI R15, RZ, 0x6, R217 ;  /* 0x00000006ff0f7819 */ /* 0x001fe400000114d9 */
[----:B-1----:R-:W-:-:S02]  /*8a90*/  PRMT R214, RZ, 0x7610, R214 ;  /* 0x00007610ffd67816 */ /* 0x002fc400000000d6 */
[----:B------:R-:W-:-:S04]  /*8aa0*/  SGXT R15, R15, 0x1 ;  /* 0x000000010f0f781a */ /* 0x000fc80000000200 */
[----:B------:R-:W-:Y:S02]  /*8ab0*/  LOP3.LUT R21, R21, 0x90, R15, 0x78, !PT ;  /* 0x0000009015157812 */ /* 0x000fe400078e780f */
[----:B------:R-:W-:-:S04]  /*8ac0*/  SHF.R.S32.HI R15, RZ, 0x6, R217 ;  /* 0x00000006ff0f7819 */ /* 0x000fc800000114d9 */
[----:B------:R-:W-:Y:S01]  /*8ad0*/  SGXT R15, R15, 0x1 ;  /* 0x000000010f0f781a */ /* 0x000fe20000000200 */
[----:B------:R-:W-:Y:S04]  /*8ae0*/  STS.U16 [R186+UR8+0xb80], R215 ;  /* 0x000b80d7ba007988 */ /* 0x000fe80008000408 */
[----:B------:R-:W-:Y:S04]  /*8af0*/  STS.U16 [R186+UR8+0xf80], R216 ;  /* 0x000f80d8ba007988 */ /* 0x000fe80008000408 */
[----:B------:R-:W-:Y:S04]  /*8b00*/  STS.U16 [R186+UR8+0x1380], R210 ;  /* 0x001380d2ba007988 */ /* 0x000fe80008000408 */
[----:B------:R-:W-:Y:S04]  /*8b10*/  STS.U16 [R186+UR8+0x1780], R207 ;  /* 0x001780cfba007988 */ /* 0x000fe80008000408 */
[----:B------:R-:W-:Y:S04]  /*8b20*/  STS.U16 [R186+UR8+0x1f80], R212 ;  /* 0x001f80d4ba007988 */ /* 0x000fe80008000408 */
[----:B------:R0:W-:Y:S01]  /*8b30*/  STS.U16 [R21+UR8+0x7000], R16 ;  /* 0x0070001015007988 */ /* 0x0001e20008000408 */
[----:B---3--:R-:W-:-:S05]  /*8b40*/  IADD3 R182, P1, R0, R251, RZ ;  /* 0x000000fb00b67210 */ /* 0x008fca0007f3e0ff */
[----:B--2---:R-:W-:-:S05]  /*8b50*/  IMAD.X R183, R248, 0x1, R252, P1 ;  /* 0x00000001f8b77824 */ /* 0x004fca00008e06fc */
[----:B------:R1:W2:Y:S02]  /*8b60*/  @!P0 LDG.E.U16 R190, desc[UR16][R182.64] ;  /* 0x00000010b6be8981 */ /* 0x0002a4000c1e1500 */
[----:B-1----:R-:W-:-:S05]  /*8b70*/  IADD3 R182, P1, R230, R251, RZ ;  /* 0x000000fbe6b67210 */ /* 0x002fca0007f3e0ff */
[----:B------:R-:W-:-:S05]  /*8b80*/  IMAD.X R183, R231, 0x1, R252, P1 ;  /* 0x00000001e7b77824 */ /* 0x000fca00008e06fc */
[----:B------:R1:W3:Y:S02]  /*8b90*/  @!P0 LDG.E.U16 R189, desc[UR16][R182.64] ;  /* 0x00000010b6bd8981 */ /* 0x0002e4000c1e1500 */
[----:B-1----:R-:W-:-:S05]  /*8ba0*/  IADD3 R182, P1, R237, R251, RZ ;  /* 0x000000fbedb67210 */ /* 0x002fca0007f3e0ff */
[----:B------:R-:W-:-:S05]  /*8bb0*/  IMAD.X R183, R228, 0x1, R252, P1 ;  /* 0x00000001e4b77824 */ /* 0x000fca00008e06fc */
[----:B------:R1:W2:Y:S02]  /*8bc0*/  @!P0 LDG.E.U16 R208, desc[UR16][R182.64] ;  /* 0x00000010b6d08981 */ /* 0x0002a4000c1e1500 */
[----:B-1----:R-:W-:-:S05]  /*8bd0*/  IADD3 R182, P1, R244, R251, RZ ;  /* 0x000000fbf4b67210 */ /* 0x002fca0007f3e0ff */
[----:B------:R-:W-:-:S05]  /*8be0*/  IMAD.X R183, R242, 0x1, R252, P1 ;  /* 0x00000001f2b77824 */ /* 0x000fca00008e06fc */
[----:B------:R1:W2:Y:S02]  /*8bf0*/  @!P0 LDG.E.U16 R209, desc[UR16][R182.64] ;  /* 0x00000010b6d18981 */ /* 0x0002a4000c1e1500 */
[----:B-1----:R-:W-:-:S05]  /*8c00*/  IADD3 R182, P1, R229, R251, RZ ;  /* 0x000000fbe5b67210 */ /* 0x002fca0007f3e0ff */
[----:B------:R-:W-:-:S05]  /*8c10*/  IMAD.X R183, R246, 0x1, R252, P1 ;  /* 0x00000001f6b77824 */ /* 0x000fca00008e06fc */
[----:B------:R1:W4:Y:S02]  /*8c20*/  @!P0 LDG.E.U16 R211, desc[UR16][R182.64] ;  /* 0x00000010b6d38981 */ /* 0x000324000c1e1500 */
[----:B-1----:R-:W-:-:S05]  /*8c30*/  IADD3 R182, P1, R226, R251, RZ ;  /* 0x000000fbe2b67210 */ /* 0x002fca0007f3e0ff */
[----:B------:R-:W-:-:S05]  /*8c40*/  IMAD.X R183, R227, 0x1, R252, P1 ;  /* 0x00000001e3b77824 */ /* 0x000fca00008e06fc */
[----:B------:R1:W2:Y:S02]  /*8c50*/  @!P0 LDG.E.U16 R213, desc[UR16][R182.64] ;  /* 0x00000010b6d58981 */ /* 0x0002a4000c1e1500 */
[----:B-1----:R-:W-:-:S05]  /*8c60*/  IADD3 R182, P1, R245, R251, RZ ;  /* 0x000000fbf5b67210 */ /* 0x002fca0007f3e0ff */
[----:B------:R-:W-:-:S05]  /*8c70*/  IMAD.X R183, R236, 0x1, R252, P1 ;  /* 0x00000001ecb77824 */ /* 0x000fca00008e06fc */
[----:B------:R1:W2:Y:S02]  /*8c80*/  @!P0 LDG.E.U16 R214, desc[UR16][R182.64] ;  /* 0x00000010b6d68981 */ /* 0x0002a4000c1e1500 */
[----:B-1----:R-:W-:-:S05]  /*8c90*/  IMAD.SHL.U32 R182, R217, 0x2, RZ ;  /* 0x00000002d9b67824 */ /* 0x002fca00078e00ff */
[----:B------:R-:W-:Y:S01]  /*8ca0*/  LOP3.LUT R182, R182, 0x7e, RZ, 0xc0, !PT ;  /* 0x0000007eb6b67812 */ /* 0x000fe200078ec0ff */
[----:B------:R-:W-:Y:S01]  /*8cb0*/  STS.U16 [R21+UR8+0x7400], R20 ;  /* 0x0074001415007988 */ /* 0x000fe20008000408 */
[----:B0-----:R-:W-:Y:S02]  /*8cc0*/  LOP3.LUT R16, R21, 0x20, RZ, 0x3c, !PT ;  /* 0x0000002015107812 */ /* 0x001fe400078e3cff */
[----:B------:R-:W-:Y:S01]  /*8cd0*/  LOP3.LUT R15, R182, 0x90, R15, 0x78, !PT ;  /* 0x00000090b60f7812 */ /* 0x000fe200078e780f */
[----:B------:R-:W-:Y:S04]  /*8ce0*/  STS.U16 [R21+UR8+0x7800], R153 ;  /* 0x0078009915007988 */ /* 0x000fe80008000408 */
[----:B------:R-:W-:Y:S01]  /*8cf0*/  STS.U16 [R21+UR8+0x7c00], R157 ;  /* 0x007c009d15007988 */ /* 0x000fe20008000408 */
[----:B------:R-:W-:-:S03]  /*8d00*/  LOP3.LUT R15, R15, 0x60, RZ, 0x3c, !PT ;  /* 0x000000600f0f7812 */ /* 0x000fc600078e3cff */
[----:B------:R-:W-:Y:S04]  /*8d10*/  STS.U16 [R21+UR8+0x4000], R161 ;  /* 0x004000a115007988 */ /* 0x000fe80008000408 */
        /* <DEDUP_REMOVED lines=10> */
[----:B------:R0:W-:Y:S04]  /*8dc0*/  STS.U16 [R21+UR8+0x6c00], R172 ;  /* 0x006c00ac15007988 */ /* 0x0001e80008000408 */
[----:B------:R-:W-:Y:S04]  /*8dd0*/  STL.64 [R1+0x1e8], R250 ;  /* 0x0001e8fa01007387 */ /* 0x000fe80000100a00 */
[----:B------:R-:W2:Y:S01]  /*8de0*/  LDL.LU R210, [R1+0x2c] ;  /* 0x00002c0001d27983 */ /* 0x000ea20000300800 */
[----:B0-----:R-:W-:-:S03]  /*8df0*/  LOP3.LUT R21, R21, 0x40, RZ, 0x3c, !PT ;  /* 0x0000004015157812 */ /* 0x001fc600078e3cff */
[----:B------:R-:W4:Y:S04]  /*8e00*/  LDL.LU R216, [R1+0x30] ;  /* 0x0000300001d87983 */ /* 0x000f280000300800 */
[----:B------:R-:W2:Y:S04]  /*8e10*/  LDL.LU R215, [R1+0x34] ;  /* 0x0000340001d77983 */ /* 0x000ea80000300800 */
[----:B------:R0:W-:Y:S04]  /*8e20*/  STS.U16 [R16+UR8+0x7100], R17 ;  /* 0x0071001110007988 */ /* 0x0001e80008000408 */
[----:B------:R-:W-:Y:S04]  /*8e30*/  STS.U16 [R16+UR8+0x7500], R22 ;  /* 0x0075001610007988 */ /* 0x000fe80008000408 */
[----:B------:R-:W-:Y:S01]  /*8e40*/  STS.U16 [R16+UR8+0x7900], R154 ;  /* 0x0079009a10007988 */ /* 0x000fe20008000408 */
[----:B0-----:R-:W-:-:S03]  /*8e50*/  IMAD.MOV.U32 R17, RZ, RZ, R10 ;  /* 0x000000ffff117224 */ /* 0x001fc600078e000a */
        /* <DEDUP_REMOVED lines=13> */
[----:B------:R-:W2:Y:S04]  /*8f30*/  LDL.LU R217, [R1+0x38] ;  /* 0x0000380001d97983 */ /* 0x000ea80000300800 */
[----:B------:R1:W-:Y:S01]  /*8f40*/  STS.U16 [R21+UR8+0x7200], R18 ;  /* 0x0072001215007988 */ /* 0x0003e20008000408 */
[----:B0-----:R-:W-:-:S03]  /*8f50*/  IMAD.MOV.U32 R16, RZ, RZ, R219 ;  /* 0x000000ffff107224 */ /* 0x001fc600078e00db */
[----:B------:R-:W-:Y:S04]  /*8f60*/  STS.U16 [R21+UR8+0x7600], R23 ;  /* 0x0076001715007988 */ /* 0x000fe80008000408 */
[----:B------:R-:W-:Y:S04]  /*8f70*/  STS.U16 [R21+UR8+0x7a00], R155 ;  /* 0x007a009b15007988 */ /* 0x000fe80008000408 */
[----:B------:R-:W-:Y:S01]  /*8f80*/  STS.U16 [R21+UR8+0x7e00], R159 ;  /* 0x007e009f15007988 */ /* 0x000fe20008000408 */
[----:B-1----:R-:W-:-:S03]  /*8f90*/  IMAD.MOV.U32 R18, RZ, RZ, R218 ;  /* 0x000000ffff127224 */ /* 0x002fc600078e00da */
        /* <DEDUP_REMOVED lines=13> */
[----:B------:R-:W2:Y:S01]  /*9070*/  LDL.LU R10, [R1+0x2cc] ;  /* 0x0002cc00010a7983 */ /* 0x000ea20000300800 */
[----:B------:R-:W-:-:S03]  /*9080*/  IMAD.MOV.U32 R20, RZ, RZ, R220 ;  /* 0x000000ffff147224 */ /* 0x000fc600078e00dc */
[----:B------:R-:W2:Y:S01]  /*9090*/  LDL.LU R219, [R1+0x2c8] ;  /* 0x0002c80001db7983 */ /* 0x000ea20000300800 */
[----:B0-----:R-:W-:-:S03]  /*90a0*/  IMAD.MOV.U32 R19, RZ, RZ, R11 ;  /* 0x000000ffff137224 */ /* 0x001fc600078e000b */
[----:B------:R-:W2:Y:S01]  /*90b0*/  LDL.LU R11, [R1+0x2c4] ;  /* 0x0002c400010b7983 */ /* 0x000ea20000300800 */
[----:B------:R-:W-:-:S03]  /*90c0*/  IMAD.MOV.U32 R21, RZ, RZ, R12 ;  /* 0x000000ffff157224 */ /* 0x000fc600078e000c */
[----:B------:R-:W2:Y:S04]  /*90d0*/  LDL.LU R218, [R1+0x2c0] ;  /* 0x0002c00001da7983 */ /* 0x000ea80000300800 */
[----:B------:R-:W2:Y:S04]  /*90e0*/  LDL.LU R12, [R1+0x2bc] ;  /* 0x0002bc00010c7983 */ /* 0x000ea80000300800 */
[----:B------:R-:W2:Y:S04]  /*90f0*/  LDL.LU R220, [R1+0x2b8] ;  /* 0x0002b80001dc7983 */ /* 0x000ea80000300800 */
[----:B------:R-:W3:Y:S04]  /*9100*/  LDL.LU R164, [R1+0x5c] ;  /* 0x00005c0001a47983 */ /* 0x000ee80000300800 */
[----:B------:R-:W4:Y:S04]  /*9110*/  LDL.LU R163, [R1+0x118] ;  /* 0x0001180001a37983 */ /* 0x000f280000300800 */
[----:B------:R-:W2:Y:S04]  /*9120*/  LDL.LU R162, [R1+0x60] ;  /* 0x0000600001a27983 */ /* 0x000ea80000300800 */
[----:B------:R-:W2:Y:S04]  /*9130*/  LDL.LU R161, [R1+0x11c] ;  /* 0x00011c0001a17983 */ /* 0x000ea80000300800 */
[----:B------:R-:W2:Y:S04]  /*9140*/  LDL.LU R167, [R1+0x6c] ;  /* 0x00006c0001a77983 */ /* 0x000ea80000300800 */
[----:B------:R-:W2:Y:S04]  /*9150*/  LDL.LU R166, [R1+0x128] ;  /* 0x0001280001a67983 */ /* 0x000ea80000300800 */
[----:B------:R-:W2:Y:S04]  /*9160*/  LDL.LU R169, [R1+0x70] ;  /* 0x0000700001a97983 */ /* 0x000ea80000300800 */
[----:B------:R-:W2:Y:S04]  /*9170*/  LDL.LU R168, [R1+0x12c] ;  /* 0x00012c0001a87983 */ /* 0x000ea80000300800 */
[----:B------:R-:W2:Y:S01]  /*9180*/  LDL.LU R172, [R1+0x134] ;  /* 0x0001340001ac7983 */ /* 0x000ea20000300800 */
[----:B------:R-:W-:-:S03]  /*9190*/  IMAD.MOV.U32 R22, RZ, RZ, R222 ;  /* 0x000000ffff167224 */ /* 0x000fc600078e00de */
[----:B------:R-:W2:Y:S01]  /*91a0*/  LDL.LU R175, [R1+0x7c] ;  /* 0x00007c0001af7983 */ /* 0x000ea20000300800 */
[----:B------:R-:W-:-:S03]  /*91b0*/  IMAD.MOV.U32 R23, RZ, RZ, R13 ;  /* 0x000000ffff177224 */ /* 0x000fc600078e000d */
[----:B------:R-:W2:Y:S04]  /*91c0*/  LDL.LU R174, [R1+0x138] ;  /* 0x0001380001ae7983 */ /* 0x000ea80000300800 */
[----:B------:R-:W2:Y:S04]  /*91d0*/  LDL.LU R182, [R1+0x80] ;  /* 0x0000800001b67983 */ /* 0x000ea80000300800 */
[----:B------:R-:W2:Y:S01]  /*91e0*/  LDL.LU R183, [R1+0x13c] ;  /* 0x00013c0001b77983 */ /* 0x000ea20000300800 */
[----:B------:R-:W-:-:S03]  /*91f0*/  IMAD.MOV.U32 R153, RZ, RZ, R14 ;  /* 0x000000ffff997224 */ /* 0x000fc600078e000e */
[----:B------:R-:W2:Y:S04]  /*9200*/  LDL.LU R13, [R1+0x2b4] ;  /* 0x0002b400010d7983 */ /* 0x000ea80000300800 */
[----:B------:R-:W2:Y:S04]  /*9210*/  LDL.LU R222, [R1+0x2b0] ;  /* 0x0002b00001de7983 */ /* 0x000ea80000300800 */
[----:B------:R0:W-:Y:S04]  /*9220*/  STS.U16 [R15+UR8+0x7700], R152 ;  /* 0x007700980f007988 */ /* 0x0001e80008000408 */
[----:B------:R-:W2:Y:S04]  /*9230*/  LDL.LU R184, [R1+0x90] ;  /* 0x0000900001b87983 */ /* 0x000ea80000300800 */
[----:B------:R-:W2:Y:S01]  /*9240*/  LDL.LU R186, [R1+0x14c] ;  /* 0x00014c0001ba7983 */ /* 0x000ea20000300800 */
[----:B0-----:R-:W-:-:S03]  /*9250*/  IMAD.MOV.U32 R152, RZ, RZ, R4 ;  /* 0x000000ffff987224 */ /* 0x001fc600078e0004 */
[----:B------:R-:W-:Y:S01]  /*9260*/  STL.64 [R1+0x218], R22 ;  /* 0x0002181601007387 */ /* 0x000fe20000100a00 */
[----:B------:R-:W-:-:S03]  /*9270*/  IMAD.MOV.U32 R155, RZ, RZ, R236 ;  /* 0x000000ffff9b7224 */ /* 0x000fc600078e00ec */
[----:B------:R-:W2:Y:S01]  /*9280*/  LDL.LU R14, [R1+0x2ac] ;  /* 0x0002ac00010e7983 */ /* 0x000ea20000300800 */
[----:B------:R-:W-:-:S03]  /*9290*/  IMAD.MOV.U32 R154, RZ, RZ, R245 ;  /* 0x000000ffff9a7224 */ /* 0x000fc600078e00f5 */
[----:B------:R-:W2:Y:S01]  /*92a0*/  LDL.LU R250, [R1+0x158] ;  /* 0x0001580001fa7983 */ /* 0x000ea20000300800 */
[----:B------:R-:W-:-:S03]  /*92b0*/  IMAD.MOV.U32 R157, RZ, RZ, R239 ;  /* 0x000000ffff9d7224 */ /* 0x000fc600078e00ef */
[----:B------:R-:W2:Y:S04]  /*92c0*/  LDL.LU R251, [R1+0x15c] ;  /* 0x00015c0001fb7983 */ /* 0x000ea80000300800 */
[----:B------:R-:W-:Y:S04]  /*92d0*/  STL.64 [R1+0x210], R152 ;  /* 0x0002109801007387 */ /* 0x000fe80000100a00 */
[----:B------:R-:W2:Y:S04]  /*92e0*/  LDL.LU R236, [R1+0x2a8] ;  /* 0x0002a80001ec7983 */ /* 0x000ea80000300800 */
[----:B------:R0:W-:Y:S04]  /*92f0*/  STS.U16 [R15+UR8+0x7b00], R156 ;  /* 0x007b009c0f007988 */ /* 0x0001e80008000408 */
[----:B------:R2:W-:Y:S04]  /*9300*/  STS.U16 [R15+UR8+0x7f00], R160 ;  /* 0x007f00a00f007988 */ /* 0x0005e80008000408 */
[----:B------:R-:W2:Y:S01]  /*9310*/  LDL.LU R245, [R1+0x2a4] ;  /* 0x0002a40001f57983 */ /* 0x000ea20000300800 */
[----:B0-----:R-:W-:-:S03]  /*9320*/  IMAD.MOV.U32 R156, RZ, RZ, R238 ;  /* 0x000000ffff9c7224 */ /* 0x001fc600078e00ee */
[----:B------:R-:W2:Y:S01]  /*9330*/  LDL.LU R239, [R1+0x2a0] ;  /* 0x0002a00001ef7983 */ /* 0x000ea20000300800 */
[----:B------:R-:W-:-:S03]  /*9340*/  IMAD.MOV.U32 R165, RZ, RZ, R235 ;  /* 0x000000ffffa57224 */ /* 0x000fc600078e00eb */
[----:B------:R-:W2:Y:S01]  /*9350*/  LDL.LU R238, [R1+0x29c] ;  /* 0x00029c0001ee7983 */ /* 0x000ea20000300800 */
[----:B------:R-:W-:Y:S02]  /*9360*/  IMAD.MOV.U32 R171, RZ, RZ, R246 ;  /* 0x000000ffffab7224 */ /* 0x000fe400078e00f6 */
[----:B---3--:R-:W-:Y:S02]  /*9370*/  IMAD.MOV.U32 R159, RZ, RZ, R164 ;  /* 0x000000ffff9f7224 */ /* 0x008fe400078e00a4 */
[----:B----4-:R-:W-:Y:S02]  /*9380*/  IMAD.MOV.U32 R158, RZ, RZ, R163 ;  /* 0x000000ffff9e7224 */ /* 0x010fe400078e00a3 */
[----:B------:R-:W-:Y:S02]  /*9390*/  IMAD.MOV.U32 R163, RZ, RZ, R227 ;  /* 0x000000ffffa37224 */ /* 0x000fe400078e00e3 */
[----:B------:R-:W3:Y:S01]  /*93a0*/  LDL.LU R227, [R1+0x298] ;  /* 0x0002980001e37983 */ /* 0x000ee20000300800 */
[----:B--2---:R-:W-:-:S02]  /*93b0*/  IMAD.MOV.U32 R160, RZ, RZ, R161 ;  /* 0x000000ffffa07224 */ /* 0x004fc400078e00a1 */
[----:B------:R-:W-:Y:S02]  /*93c0*/  IMAD.MOV.U32 R161, RZ, RZ, R162 ;  /* 0x000000ffffa17224 */ /* 0x000fe400078e00a2 */
[----:B------:R-:W-:Y:S02]  /*93d0*/  IMAD.MOV.U32 R162, RZ, RZ, R226 ;  /* 0x000000ffffa27224 */ /* 0x000fe400078e00e2 */
[----:B------:R-:W3:Y:S01]  /*93e0*/  LDL.LU R226, [R1+0x294] ;  /* 0x0002940001e27983 */ /* 0x000ee20000300800 */
[----:B------:R-:W-:-:S03]  /*93f0*/  IMAD.MOV.U32 R164, RZ, RZ, R234 ;  /* 0x000000ffffa47224 */ /* 0x000fc600078e00ea */
[----:B------:R-:W2:Y:S04]  /*9400*/  LDL.LU R235, [R1+0x290] ;  /* 0x0002900001eb7983 */ /* 0x000ea80000300800 */
[----:B------:R-:W2:Y:S04]  /*9410*/  LDL.LU R234, [R1+0x28c] ;  /* 0x00028c0001ea7983 */ /* 0x000ea80000300800 */
[----:B------:R-:W4:Y:S01]  /*9420*/  LDL.LU R246, [R1+0x288] ;  /* 0x0002880001f67983 */ /* 0x000f220000300800 */
[----:B------:R-:W-:Y:S02]  /*9430*/  IMAD.MOV.U32 R170, RZ, RZ, R229 ;  /* 0x000000ffffaa7224 */ /* 0x000fe400078e00e5 */
[----:B------:R-:W-:Y:S01]  /*9440*/  IMAD.MOV.U32 R173, RZ, RZ, R243 ;  /* 0x000000ffffad7224 */ /* 0x000fe200078e00f3 */
[----:B------:R-:W3:Y:S01]  /*9450*/  LDL.LU R229, [R1+0x284] ;  /* 0x0002840001e57983 */ /* 0x000ee20000300800 */
[----:B------:R-:W-:-:S03]  /*9460*/  IMAD.MOV.U32 R179, RZ, RZ, R242 ;  /* 0x000000ffffb37224 */ /* 0x000fc600078e00f2 */
[----:B------:R-:W2:Y:S01]  /*9470*/  LDL.LU R243, [R1+0x280] ;  /* 0x0002800001f37983 */ /* 0x000ea20000300800 */
[----:B------:R-:W-:-:S03]  /*9480*/  IMAD.MOV.U32 R178, RZ, RZ, R244 ;  /* 0x000000ffffb27224 */ /* 0x000fc600078e00f4 */
[----:B------:R-:W2:Y:S01]  /*9490*/  LDL.LU R203, [R1+0x16c] ;  /* 0x00016c0001cb7983 */ /* 0x000ea20000300800 */
[----:B------:R-:W-:-:S03]  /*94a0*/  IMAD.MOV.U32 R181, RZ, RZ, R247 ;  /* 0x000000ffffb57224 */ /* 0x000fc600078e00f7 */
[----:B------:R-:W2:Y:S01]  /*94b0*/  LDL.LU R242, [R1+0x27c] ;  /* 0x00027c0001f27983 */ /* 0x000ea20000300800 */
[----:B------:R-:W-:Y:S02]  /*94c0*/  IMAD.MOV.U32 R180, RZ, RZ, R249 ;  /* 0x000000ffffb47224 */ /* 0x000fe400078e00f9 */
[----:B------:R-:W-:Y:S01]  /*94d0*/  IMAD.MOV.U32 R176, RZ, RZ, R183 ;  /* 0x000000ffffb07224 */ /* 0x000fe200078e00b7 */
[----:B------:R-:W2:Y:S04]  /*94e0*/  LDL.LU R244, [R1+0x278] ;  /* 0x0002780001f47983 */ /* 0x000ea80000300800 */
[----:B------:R-:W2:Y:S04]  /*94f0*/  LDL.LU R247, [R1+0x274] ;  /* 0x0002740001f77983 */ /* 0x000ea80000300800 */
[----:B------:R-:W2:Y:S01]  /*9500*/  LDL.LU R249, [R1+0x270] ;  /* 0x0002700001f97983 */ /* 0x000ea20000300800 */
[----:B----4-:R-:W-:-:S03]  /*9510*/  IMAD.MOV.U32 R183, RZ, RZ, R246 ;  /* 0x000000ffffb77224 */ /* 0x010fc600078e00f6 */
[----:B------:R-:W4:Y:S01]  /*9520*/  LDL.LU R246, [R1+0x26c] ;  /* 0x00026c0001f67983 */ /* 0x000f220000300800 */
[----:B------:R-:W-:Y:S02]  /*9530*/  IMAD.MOV.U32 R177, RZ, RZ, R182 ;  /* 0x000000ffffb17224 */ /* 0x000fe400078e00b6 */
[----:B---3--:R-:W-:Y:S02]  /*9540*/  IMAD.MOV.U32 R182, RZ, RZ, R229 ;  /* 0x000000ffffb67224 */ /* 0x008fe400078e00e5 */
[----:B------:R-:W-:Y:S01]  /*9550*/  IMAD.MOV.U32 R185, RZ, RZ, R184 ;  /* 0x000000ffffb97224 */ /* 0x000fe200078e00b8 */
[----:B------:R-:W3:Y:S01]  /*9560*/  LDL.LU R229, [R1+0x268] ;  /* 0x0002680001e57983 */ /* 0x000ee20000300800 */
[----:B------:R-:W-:Y:S02]  /*9570*/  IMAD.MOV.U32 R184, RZ, RZ, R186 ;  /* 0x000000ffffb87224 */ /* 0x000fe400078e00ba */
[----:B------:R-:W-:Y:S01]  /*9580*/  IMAD.MOV.U32 R187, RZ, RZ, R228 ;  /* 0x000000ffffbb7224 */ /* 0x000fe200078e00e4 */
[----:B------:R0:W-:Y:S01]  /*9590*/  STS.U16 [R15+UR8+0x5b00], R189 ;  /* 0x005b00bd0f007988 */ /* 0x0001e20008000408 */
[----:B------:R-:W-:-:S03]  /*95a0*/  IMAD.MOV.U32 R186, RZ, RZ, R237 ;  /* 0x000000ffffba7224 */ /* 0x000fc600078e00ed */
[----:B------:R-:W3:Y:S01]  /*95b0*/  LDL.LU R228, [R1+0x264] ;  /* 0x0002640001e47983 */ /* 0x000ee20000300800 */
[----:B------:R-:W-:-:S03]  /*95c0*/  IMAD.MOV.U32 R188, RZ, RZ, R245 ;  /* 0x000000ffffbc7224 */ /* 0x000fc600078e00f5 */
[----:B------:R-:W3:Y:S01]  /*95d0*/  LDL.LU R237, [R1+0x260] ;  /* 0x0002600001ed7983 */ /* 0x000ee20000300800 */
[----:B0-----:R-:W-:-:S03]  /*95e0*/  IMAD.MOV.U32 R189, RZ, RZ, R236 ;  /* 0x000000ffffbd7224 */ /* 0x001fc600078e00ec */
[----:B------:R-:W3:Y:S01]  /*95f0*/  LDL.LU R236, [R1+0x25c] ;  /* 0x00025c0001ec7983 */ /* 0x000ee20000300800 */
[----:B--2---:R-:W-:-:S03]  /*9600*/  IMAD.MOV.U32 R191, RZ, RZ, R244 ;  /* 0x000000ffffbf7224 */ /* 0x004fc600078e00f4 */
[----:B------:R4:W-:Y:S04]  /*9610*/  STS.U16 [R15+UR8+0x4300], R193 ;  /* 0x004300c10f007988 */ /* 0x0009e80008000408 */
[----:B------:R-:W2:Y:S04]  /*9620*/  LDL.LU R245, [R1+0x258] ;  /* 0x0002580001f57983 */ /* 0x000ea80000300800 */
[----:B------:R-:W2:Y:S01]  /*9630*/  LDL.LU R244, [R1+0x254] ;  /* 0x0002540001f47983 */ /* 0x000ea20000300800 */
[----:B----4-:R-:W-:-:S03]  /*9640*/  IMAD.MOV.U32 R193, RZ, RZ, R246 ;  /* 0x000000ffffc17224 */ /* 0x010fc600078e00f6 */
[----:B------:R-:W4:Y:S01]  /*9650*/  LDL.LU R246, [R1+0x250] ;  /* 0x0002500001f67983 */ /* 0x000f220000300800 */
[----:B------:R-:W-:-:S03]  /*9660*/  IMAD.MOV.U32 R207, RZ, RZ, R216 ;  /* 0x000000ffffcf7224 */ /* 0x000fc600078e00d8 */
[----:B------:R0:W-:Y:S01]  /*9670*/  STS.U16 [R15+UR8+0x6700], R211 ;  /* 0x006700d30f007988 */ /* 0x0001e20008000408 */
[----:B------:R-:W-:-:S03]  /*9680*/  IMAD.MOV.U32 R216, RZ, RZ, R11 ;  /* 0x000000ffffd87224 */ /* 0x000fc600078e000b */
[----:B------:R1:W-:Y:S01]  /*9690*/  STS.U16 [R15+UR8+0x6f00], R214 ;  /* 0x006f00d60f007988 */ /* 0x0003e20008000408 */
[----:B------:R-:W-:-:S03]  /*96a0*/  IMAD.MOV.U32 R212, RZ, RZ, R9 ;  /* 0x000000ffffd47224 */ /* 0x000fc600078e0009 */
[----:B------:R-:W3:Y:S01]  /*96b0*/  LDL.LU R11, [R1+0xe4] ;  /* 0x0000e400010b7983 */ /* 0x000ee20000300800 */
[----:B0-----:R-:W-:Y:S02]  /*96c0*/  IMAD.MOV.U32 R211, RZ, RZ, R217 ;  /* 0x000000ffffd37224 */ /* 0x001fe400078e00d9 */
[----:B------:R-:W-:Y:S01]  /*96d0*/  IMAD.MOV.U32 R217, RZ, RZ, R219 ;  /* 0x000000ffffd97224 */ /* 0x000fe200078e00db */
[----:B------:R0:W-:Y:S01]  /*96e0*/  STS.U16 [R15+UR8+0x4f00], R205 ;  /* 0x004f00cd0f007988 */ /* 0x0001e20008000408 */
[----:B-1----:R-:W-:Y:S02]  /*96f0*/  IMAD.MOV.U32 R214, RZ, RZ, R10 ;  /* 0x000000ffffd67224 */ /* 0x002fe400078e000a */
[----:B------:R-:W-:Y:S01]  /*9700*/  IMAD.MOV.U32 R219, RZ, RZ, R218 ;  /* 0x000000ffffdb7224 */ /* 0x000fe200078e00da */
[----:B------:R-:W2:Y:S01]  /*9710*/  LDL.LU R10, [R1+0x1a0] ;  /* 0x0001a000010a7983 */ /* 0x000ea20000300800 */
[----:B------:R-:W-:-:S03]  /*9720*/  IMAD.MOV.U32 R218, RZ, RZ, R12 ;  /* 0x000000ffffda7224 */ /* 0x000fc600078e000c */
[----:B------:R-:W3:Y:S01]  /*9730*/  LDL.LU R12, [R1+0xe8] ;  /* 0x0000e800010c7983 */ /* 0x000ee20000300800 */
[----:B0-----:R-:W-:Y:S02]  /*9740*/  IMAD.MOV.U32 R205, RZ, RZ, R210 ;  /* 0x000000ffffcd7224 */ /* 0x001fe400078e00d2 */
[----:B------:R-:W-:Y:S01]  /*9750*/  IMAD.MOV.U32 R210, RZ, RZ, R8 ;  /* 0x000000ffffd27224 */ /* 0x000fe200078e0008 */
[----:B------:R-:W2:Y:S01]  /*9760*/  LDL.LU R9, [R1+0x1a4] ;  /* 0x0001a40001097983 */ /* 0x000ea20000300800 */
[----:B------:R-:W-:-:S03]  /*9770*/  IMAD.MOV.U32 R192, RZ, RZ, R251 ;  /* 0x000000ffffc07224 */ /* 0x000fc600078e00fb */
[----:B------:R-:W-:Y:S04]  /*9780*/  STS.U16 [R15+UR8+0x4700], R194 ;  /* 0x004700c20f007988 */ /* 0x000fe80008000408 */
[----:B------:R-:W-:Y:S04]  /*9790*/  STS.U16 [R15+UR8+0x4b00], R204 ;  /* 0x004b00cc0f007988 */ /* 0x000fe80008000408 */
[----:B------:R-:W-:Y:S04]  /*97a0*/  STS.U16 [R15+UR8+0x5300], R206 ;  /* 0x005300ce0f007988 */ /* 0x000fe80008000408 */
[----:B------:R0:W-:Y:S04]  /*97b0*/  STS.U16 [R15+UR8+0x5700], R190 ;  /* 0x005700be0f007988 */ /* 0x0001e80008000408 */
[----:B------:R1:W-:Y:S04]  /*97c0*/  STS.U16 [R15+UR8+0x5f00], R208 ;  /* 0x005f00d00f007988 */ /* 0x0003e80008000408 */
[----:B------:R-:W-:Y:S01]  /*97d0*/  STS.U16 [R15+UR8+0x6300], R209 ;  /* 0x006300d10f007988 */ /* 0x000fe20008000408 */
[----:B0-----:R-:W-:-:S03]  /*97e0*/  IMAD.MOV.U32 R190, RZ, RZ, R250 ;  /* 0x000000ffffbe7224 */ /* 0x001fc600078e00fa */
[----:B------:R0:W-:Y:S04]  /*97f0*/  STS.U16 [R15+UR8+0x6b00], R213 ;  /* 0x006b00d50f007988 */ /* 0x0001e80008000408 */
[----:B------:R-:W2:Y:S01]  /*9800*/  LDL.LU R8, [R1+0xec] ;  /* 0x0000ec0001087983 */ /* 0x000ea20000300800 */
[----:B------:R-:W-:Y:S02]  /*9810*/  IMAD.MOV.U32 R204, RZ, RZ, R5 ;  /* 0x000000ffffcc7224 */ /* 0x000fe400078e0005 */
[----:B-1----:R-:W-:Y:S01]  /*9820*/  IMAD.MOV.U32 R208, RZ, RZ, R7 ;  /* 0x000000ffffd07224 */ /* 0x002fe200078e0007 */
[----:B------:R1:W-:Y:S06]  /*9830*/  MEMBAR.ALL.CTA ;  /* 0x0000000000007992 */ /* 0x0003ec0000008000 */
[----:B-1----:R-:W1:Y:S04]  /*9840*/  FENCE.VIEW.ASYNC.S ;  /* 0x00000000000073c6 */ /* 0x002e680000000000 */
[----:B0-----:R-:W2:Y:S04]  /*9850*/  LDL.LU R15, [R1+0x1a8] ;  /* 0x0001a800010f7983 */ /* 0x001ea80000300800 */
[----:B------:R-:W2:Y:S04]  /*9860*/  LDL.LU R250, [R1+0xf8] ;  /* 0x0000f80001fa7983 */ /* 0x000ea80000300800 */
[----:B------:R-:W2:Y:S04]  /*9870*/  LDL.LU R251, [R1+0x1b4] ;  /* 0x0001b40001fb7983 */ /* 0x000ea80000300800 */
[----:B------:R-:W2:Y:S01]  /*9880*/  LDL.LU R152, [R1+0xfc] ;  /* 0x0000fc0001987983 */ /* 0x000ea20000300800 */
[----:B------:R-:W-:-:S03]  /*9890*/  IMAD.MOV.U32 R206, RZ, RZ, R6 ;  /* 0x000000ffffce7224 */ /* 0x000fc600078e0006 */
[----:B------:R-:W2:Y:S04]  /*98a0*/  LDL.LU R153, [R1+0x1b8] ;  /* 0x0001b80001997983 */ /* 0x000ea80000300800 */
[----:B------:R-:W2:Y:S04]  /*98b0*/  LDL.LU R5, [R1+0x100] ;  /* 0x0001000001057983 */ /* 0x000ea80000300800 */
[----:B------:R-:W2:Y:S01]  /*98c0*/  LDL.LU R4, [R1+0x1bc] ;  /* 0x0001bc0001047983 */ /* 0x000ea20000300800 */
[----:B------:R-:W-:-:S03]  /*98d0*/  IMAD.MOV.U32 R195, RZ, RZ, R231 ;  /* 0x000000ffffc37224 */ /* 0x000fc600078e00e7 */
        /* <DEDUP_REMOVED lines=14> */
[----:B------:R-:W2:Y:S04]  /*99c0*/  LDL.LU R238, [R1+0x240] ;  /* 0x0002400001ee7983 */ /* 0x000ea80000300800 */
[----:B------:R-:W2:Y:S01]  /*99d0*/  LDL.LU R247, [R1+0x23c] ;  /* 0x00023c0001f77983 */ /* 0x000ea20000300800 */
[----:B----4-:R-:W-:Y:S01]  /*99e0*/  IMAD.MOV.U32 R201, RZ, RZ, R246 ;  /* 0x000000ffffc97224 */ /* 0x010fe200078e00f6 */
[----:B-1----:R-:W-:Y:S06]  /*99f0*/  BAR.SYNC.DEFER_BLOCKING 0x0 ;  /* 0x0000000000007b1d */ /* 0x002fec0000010000 */
[----:B------:R-:W4:Y:S04]  /*9a00*/  LDL.LU R246, [R1+0x238] ;  /* 0x0002380001f67983 */ /* 0x000f280000300800 */
[----:B------:R-:W4:Y:S04]  /*9a10*/  LDL.LU R248, [R1+0x234] ;  /* 0x0002340001f87983 */ /* 0x000f280000300800 */
[----:B------:R-:W4:Y:S01]  /*9a20*/  LDL.LU R0, [R1+0x230] ;  /* 0x0002300001007983 */ /* 0x000f220000300800 */
[----:B------:R-:W-:-:S02]  /*9a30*/  IMAD.MOV.U32 R209, RZ, RZ, R215 ;  /* 0x000000ffffd17224 */ /* 0x000fc400078e00d7 */
[----:B------:R-:W-:Y:S02]  /*9a40*/  IMAD.MOV.U32 R215, RZ, RZ, R221 ;  /* 0x000000ffffd77224 */ /* 0x000fe400078e00dd */
[----:B------:R-:W-:Y:S02]  /*9a50*/  IMAD.MOV.U32 R221, RZ, RZ, R220 ;  /* 0x000000ffffdd7224 */ /* 0x000fe400078e00dc */
[----:B------:R-:W-:Y:S02]  /*9a60*/  IMAD.MOV.U32 R220, RZ, RZ, R13 ;  /* 0x000000ffffdc7224 */ /* 0x000fe400078e000d */
[----:B---3--:R-:W-:Y:S02]  /*9a70*/  IMAD.MOV.U32 R13, RZ, RZ, R12 ;  /* 0x000000ffff0d7224 */ /* 0x008fe400078e000c */
[----:B------:R-:W-:Y:S02]  /*9a80*/  IMAD.MOV.U32 R213, RZ, RZ, R223 ;  /* 0x000000ffffd57224 */ /* 0x000fe400078e00df */
[----:B--2---:R-:W-:-:S02]  /*9a90*/  IMAD.MOV.U32 R12, RZ, RZ, R9 ;  /* 0x000000ffff0c7224 */ /* 0x004fc400078e0009 */
[----:B------:R-:W-:Y:S02]  /*9aa0*/  IMAD.MOV.U32 R223, RZ, RZ, R222 ;  /* 0x000000ffffdf7224 */ /* 0x000fe400078e00de */
[----:B------:R-:W-:Y:S02]  /*9ab0*/  IMAD.MOV.U32 R222, RZ, RZ, R14 ;  /* 0x000000ffffde7224 */ /* 0x000fe400078e000e */
[----:B------:R-:W-:Y:S02]  /*9ac0*/  IMAD.MOV.U32 R9, RZ, RZ, R8 ;  /* 0x000000ffff097224 */ /* 0x000fe400078e0008 */
[----:B------:R-:W-:Y:S02]  /*9ad0*/  IMAD.MOV.U32 R8, RZ, RZ, R15 ;  /* 0x000000ffff087224 */ /* 0x000fe400078e000f */
[----:B----4-:R-:W-:Y:S02]  /*9ae0*/  IMAD.MOV.U32 R15, RZ, RZ, R248 ;  /* 0x000000ffff0f7224 */ /* 0x010fe400078e00f8 */
[----:B------:R-:W2:Y:S01]  /*9af0*/  LDL.LU R248, [R1+0x22c] ;  /* 0x00022c0001f87983 */ /* 0x000ea20000300800 */
[----:B------:R-:W-:-:S03]  /*9b00*/  IMAD.MOV.U32 R14, RZ, RZ, R0 ;  /* 0x000000ffff0e7224 */ /* 0x000fc600078e0000 */
[----:B------:R-:W3:Y:S01]  /*9b10*/  LDL.LU R0, [R1+0x228] ;  /* 0x0002280001007983 */ /* 0x000ee20000300800 */
[----:B------:R-:W-:Y:S02]  /*9b20*/  IMAD.MOV.U32 R198, RZ, RZ, R249 ;  /* 0x000000ffffc67224 */ /* 0x000fe400078e00f9 */
[----:B------:R-:W0:Y:S01]  /*9b30*/  LDC R249, c[0x0][0x23c] ;  /* 0x00008f00fff97b82 */ /* 0x000e220000000800 */
[----:B------:R-:W-:-:S04]  /*9b40*/  LOP3.LUT R23, R23, R22, RZ, 0x3c, !PT ;  /* 0x0000001617177212 */ /* 0x000fc800078e3cff */
[C---:B------:R-:W-:Y:S01]  /*9b50*/  LOP3.LUT R22, R23.reuse, R22, RZ, 0x3c, !PT ;  /* 0x0000001617167212 */ /* 0x040fe200078e3cff */
[----:B------:R1:W-:Y:S03]  /*9b60*/  STL.64 [R1+0x48], R2 ;  /* 0x0000480201007387 */ /* 0x0003e60000100a00 */
[----:B------:R-:W-:Y:S02]  /*9b70*/  LOP3.LUT R23, R23, R22, RZ, 0x3c, !PT ;  /* 0x0000001617177212 */ /* 0x000fe400078e3cff */
[----:B------:R-:W-:Y:S02]  /*9b80*/  LOP3.LUT R251, R251, R250, RZ, 0x3c, !PT ;  /* 0x000000fafbfb7212 */ /* 0x000fe400078e3cff */
[----:B------:R-:W-:Y:S02]  /*9b90*/  LOP3.LUT R153, R153, R152, RZ, 0x3c, !PT ;  /* 0x0000009899997212 */ /* 0x000fe400078e3cff */
[----:B------:R-:W-:Y:S01]  /*9ba0*/  LOP3.LUT R250, R251, R250, RZ, 0x3c, !PT ;  /* 0x000000fafbfa7212 */ /* 0x000fe200078e3cff */
[----:B-1----:R-:W4:Y:S01]  /*9bb0*/  LDL.LU.64 R2, [R1+0x220] ;  /* 0x0002200001027983 */ /* 0x002f220000300a00 */
[----:B0-----:R-:W-:-:S03]  /*9bc0*/  IMAD.SHL.U32 R249, R249, 0x40, RZ ;  /* 0x00000040f9f97824 */ /* 0x001fc600078e00ff */
[----:B------:R2:W-:Y:S01]  /*9bd0*/  STL.64 [R1+0x78], R22 ;  /* 0x0000781601007387 */ /* 0x0005e20000100a00 */
[----:B------:R-:W-:Y:S01]  /*9be0*/  IMAD.WIDE R224, R249, 0x2, R224 ;  /* 0x00000002f9e07825 */ /* 0x000fe200078e02e0 */
[----:B------:R-:W-:-:S03]  /*9bf0*/  LOP3.LUT R251, R251, R250, RZ, 0x3c, !PT ;  /* 0x000000fafbfb7212 */ /* 0x000fc600078e3cff */
[----:B------:R-:W-:Y:S01]  /*9c00*/  IMAD.WIDE R16, R249, 0x2, R16 ;  /* 0x00000002f9107825 */ /* 0x000fe200078e0210 */
[----:B------:R0:W-:Y:S01]  /*9c10*/  STL.64 [R1+0x20], R224 ;  /* 0x000020e001007387 */ /* 0x0001e20000100a00 */
[----:B------:R-:W-:Y:S02]  /*9c20*/  LOP3.LUT R152, R153, R152, RZ, 0x3c, !PT ;  /* 0x0000009899987212 */ /* 0x000fe400078e3cff */
[----:B------:R-:W-:Y:S02]  /*9c30*/  IMAD.WIDE R18, R249, 0x2, R18 ;  /* 0x00000002f9127825 */ /* 0x000fe400078e0212 */
[----:B------:R-:W-:Y:S02]  /*9c40*/  LOP3.LUT R153, R153, R152, RZ, 0x3c, !PT ;  /* 0x0000009899997212 */ /* 0x000fe400078e3cff */
[----:B--2---:R-:W-:Y:S02]  /*9c50*/  IMAD.MOV.U32 R23, RZ, RZ, R248 ;  /* 0x000000ffff177224 */ /* 0x004fe400078e00f8 */
[----:B---3--:R-:W-:-:S02]  /*9c60*/  IMAD.MOV.U32 R22, RZ, RZ, R0 ;  /* 0x000000ffff167224 */ /* 0x008fc400078e0000 */
[----:B0-----:R-:W-:Y:S02]  /*9c70*/  IMAD.MOV.U32 R225, RZ, RZ, R23 ;  /* 0x000000ffffe17224 */ /* 0x001fe400078e0017 */
[----:B------:R-:W-:Y:S02]  /*9c80*/  IMAD.MOV.U32 R224, RZ, RZ, R22 ;  /* 0x000000ffffe07224 */ /* 0x000fe400078e0016 */
[----:B------:R-:W2:Y:S04]  /*9c90*/  LDL.LU.64 R22, [R1+0x218] ;  /* 0x0002180001167983 */ /* 0x000ea80000300a00 */
[----:B------:R0:W-:Y:S04]  /*9ca0*/  STL.64 [R1+0x18], R16 ;  /* 0x0000181001007387 */ /* 0x0001e80000100a00 */
[----:B0-----:R-:W3:Y:S04]  /*9cb0*/  LDL.LU.64 R16, [R1+0x48] ;  /* 0x0000480001107983 */ /* 0x001ee80000300a00 */
[----:B------:R0:W-:Y:S02]  /*9cc0*/  STL.64 [R1+0x10], R18 ;  /* 0x0000101201007387 */ /* 0x0001e40000100a00 */
[----:B0-----:R-:W-:-:S02]  /*9cd0*/  IMAD.MOV.U32 R18, RZ, RZ, R250 ;  /* 0x000000ffff127224 */ /* 0x001fc400078e00fa */
[----:B------:R-:W-:Y:S02]  /*9ce0*/  IMAD.MOV.U32 R19, RZ, RZ, R251 ;  /* 0x000000ffff137224 */ /* 0x000fe400078e00fb */
[----:B------:R-:W-:-:S04]  /*9cf0*/  IMAD.WIDE R250, R249, 0x2, R20 ;  /* 0x00000002f9fa7825 */ /* 0x000fc800078e0214 */
[----:B------:R-:W-:Y:S02]  /*9d00*/  IMAD.MOV.U32 R20, RZ, RZ, R152 ;  /* 0x000000ffff147224 */ /* 0x000fe400078e0098 */
[----:B------:R-:W-:Y:S02]  /*9d10*/  IMAD.MOV.U32 R21, RZ, RZ, R153 ;  /* 0x000000ffff157224 */ /* 0x000fe400078e0099 */
[----:B------:R-:W3:Y:S04]  /*9d20*/  LDL.LU.64 R152, [R1+0x210] ;  /* 0x0002100001987983 */ /* 0x000ee80000300a00 */
[----:B------:R0:W-:Y:S04]  /*9d30*/  STL.64 [R1+0x1f0], R250 ;  /* 0x0001f0fa01007387 */ /* 0x0001e80000100a00 */
[----:B0-----:R-:W4:Y:S04]  /*9d40*/  LDL.LU.64 R250, [R1+0x10] ;  /* 0x0000100001fa7983 */ /* 0x001f280000300a00 */
[----:B----4-:R0:W-:Y:S04]  /*9d50*/  STL.64 [R1+0x1f8], R250 ;  /* 0x0001f8fa01007387 */ /* 0x0101e80000100a00 */
[----:B0-----:R-:W4:Y:S04]  /*9d60*/  LDL.LU.64 R250, [R1+0x18] ;  /* 0x0000180001fa7983 */ /* 0x001f280000300a00 */
[----:B----4-:R0:W-:Y:S04]  /*9d70*/  STL.64 [R1+0x200], R250 ;  /* 0x000200fa01007387 */ /* 0x0101e80000100a00 */
[----:B0-----:R-:W4:Y:S04]  /*9d80*/  LDL.LU.64 R250, [R1+0x20] ;  /* 0x0000200001fa7983 */ /* 0x001f280000300a00 */
[----:B----4-:R0:W-:Y:S02]  /*9d90*/  STL.64 [R1+0x208], R250 ;  /* 0x000208fa01007387 */ /* 0x0101e40000100a00 */
[----:B0-----:R-:W-:-:S02]  /*9da0*/  IMAD.MOV.U32 R250, RZ, RZ, R224 ;  /* 0x000000fffffa7224 */ /* 0x001fc400078e00e0 */
[----:B------:R-:W-:Y:S02]  /*9db0*/  IMAD.MOV.U32 R251, RZ, RZ, R225 ;  /* 0x000000fffffb7224 */ /* 0x000fe400078e00e1 */
[----:B------:R-:W-:Y:S02]  /*9dc0*/  IMAD.MOV.U32 R224, RZ, RZ, R2 ;  /* 0x000000ffffe07224 */ /* 0x000fe400078e0002 */
[----:B------:R-:W-:Y:S02]  /*9dd0*/  IMAD.MOV.U32 R225, RZ, RZ, R3 ;  /* 0x000000ffffe17224 */ /* 0x000fe400078e0003 */
[----:B--2---:R-:W-:-:S04]  /*9de0*/  IMAD.WIDE R2, R249, 0x2, R22 ;  /* 0x00000002f9027825 */ /* 0x004fc800078e0216 */
[----:B------:R-:W-:Y:S02]  /*9df0*/  IMAD.MOV.U32 R22, RZ, RZ, R4 ;  /* 0x000000ffff167224 */ /* 0x000fe400078e0004 */
[----:B------:R-:W-:Y:S02]  /*9e00*/  IMAD.MOV.U32 R23, RZ, RZ, R5 ;  /* 0x000000ffff177224 */ /* 0x000fe400078e0005 */
[----:B---3--:R-:W-:-:S04]  /*9e10*/  IMAD.WIDE R4, R249, 0x2, R152 ;  /* 0x00000002f9047825 */ /* 0x008fc800078e0298 */
[----:B------:R-:W-:Y:S02]  /*9e20*/  IMAD.MOV.U32 R152, RZ, RZ, R6 ;  /* 0x000000ffff987224 */ /* 0x000fe400078e0006 */
[----:B------:R-:W-:Y:S02]  /*9e30*/  IMAD.MOV.U32 R153, RZ, RZ, R7 ;  /* 0x000000ffff997224 */ /* 0x000fe400078e0007 */
[----:B------:R-:W-:-:S04]  /*9e40*/  IMAD.WIDE R6, R249, 0x2, R204 ;  /* 0x00000002f9067825 */ /* 0x000fc800078e02cc */
        /* <DEDUP_REMOVED lines=29> */
[----:B------:R-:W-:Y:S02]  /*a020*/  IMAD.MOV.U32 R220, RZ, RZ, R218 ;  /* 0x000000ffffdc7224 */ /* 0x000fe400078e00da */
[----:B------:R-:W-:Y:S02]  /*a030*/  IMAD.MOV.U32 R221, RZ, RZ, R219 ;  /* 0x000000ffffdd7224 */ /* 0x000fe400078e00db */
[----:B------:R-:W-:Y:S02]  /*a040*/  IMAD.MOV.U32 R218, RZ, RZ, R216 ;  /* 0x000000ffffda7224 */ /* 0x000fe400078e00d8 */
[----:B------:R-:W-:-:S02]  /*a050*/  IMAD.MOV.U32 R219, RZ, RZ, R217 ;  /* 0x000000ffffdb7224 */ /* 0x000fc400078e00d9 */
        /* <DEDUP_REMOVED lines=38> */
[C---:B------:R-:W-:Y:S02]  /*a2c0*/  IMAD.WIDE R224, R249.reuse, 0x2, R246 ;  /* 0x00000002f9e07825 */ /* 0x040fe400078e02f6 */
[----:B------:R-:W2:Y:S02]  /*a2d0*/  LDL.LU.64 R246, [R1+0x78] ;  /* 0x0000780001f67983 */ /* 0x000ea40000300a00 */
[----:B------:R-:W-:-:S04]  /*a2e0*/  IMAD.WIDE R154, R249, 0x2, R154 ;  /* 0x00000002f99a7825 */ /* 0x000fc800078e029a */
        /* <DEDUP_REMOVED lines=34> */
[----:B--2---:R-:W-:-:S04]  /*a510*/  IMAD.WIDE R246, R249, 0x2, R246 ;  /* 0x00000002f9f67825 */ /* 0x004fc800078e02f6 */
[----:B------:R-:W-:Y:S02]  /*a520*/  IMAD.WIDE R248, R249, 0x2, R250 ;  /* 0x00000002f9f87825 */ /* 0x000fe400078e02fa */
[----:B------:R-:W2:Y:S04]  /*a530*/  LDL.LU.64 R250, [R1+0x208] ;  /* 0x0002080001fa7983 */ /* 0x000ea80000300a00 */
[----:B--2---:R0:W-:Y:S01]  /*a540*/  STL [R1+0x20], R250 ;  /* 0x000020fa01007387 */ /* 0x0041e20000100800 */
[----:B------:R-:W-:-:S03]  /*a550*/  IMAD.MOV.U32 R0, RZ, RZ, R251 ;  /* 0x000000ffff007224 */ /* 0x000fc600078e00fb */
[----:B0-----:R-:W2:Y:S01]  /*a560*/  LDL.LU.64 R250, [R1+0x200] ;  /* 0x0002000001fa7983 */ /* 0x001ea20000300a00 */
[----:B------:R-:W-:Y:S01]  /*a570*/  WARPGROUP.ARRIVE ;  /* 0x00000000000079c5 */ /* 0x000fe20000000000 */
[----:B------:R-:W-:-:S05]  /*a580*/  UMOV UR13, 0x40000040 ;  /* 0x40000040000d7882 */ /* 0x000fca0000000000 */
[----:B------:R-:W-:-:S12]  /*a590*/  HGMMA.64x128x16.F32.BF16 R88, gdesc[UR12].tnspA, R88 ;  /* 0x21e000000c5879f0 */ /* 0x000fd80008701858 */
[----:B------:R-:W-:Y:S01]  /*a5a0*/  HGMMA.64x128x16.F32.BF16 R88, gdesc[UR4].tnspA, R88 ;  /* 0x21e00000045879f0 */ /* 0x000fe20008701858 */
[----:B------:R-:W-:-:S11]  /*a5b0*/  UMOV UR34, UR14 ;  /* 0x0000000e00227c82 */ /* 0x000fd60008000000 */
[----:B------:R-:W-:Y:S01]  /*a5c0*/  HGMMA.64x128x16.F32.BF16 R88, gdesc[UR40].tnspA, R88 ;  /* 0x21e00000285879f0 */ /* 0x000fe20008701858 */
[----:B--2---:R-:W-:Y:S04]  /*a5d0*/  STL [R1+0x18], R250 ;  /* 0x000018fa01007387 */ /* 0x004fe80000100800 */
[----:B------:R0:W-:Y:S02]  /*a5e0*/  STL [R1+0x24], R0 ;  /* 0x0000240001007387 */ /* 0x0001e40000100800 */
[----:B0-----:R-:W-:Y:S02]  /*a5f0*/  IMAD.MOV.U32 R0, RZ, RZ, R251 ;  /* 0x000000ffff007224 */ /* 0x001fe400078e00fb */
[----:B------:R-:W2:Y:S01]  /*a600*/  LDL.LU.64 R250, [R1+0x1f8] ;  /* 0x0001f80001fa7983 */ /* 0x000ea20000300a00 */
[----:B------:R-:W-:-:S02]  /*a610*/  UMOV UR35, UR15 ;  /* 0x0000000f00237c82 */ /* 0x000fc40008000000 */
[----:B------:R-:W-:-:S12]  /*a620*/  HGMMA.64x128x16.F32.BF16 R88, gdesc[UR36].tnspA, R88 ;  /* 0x21e00000245879f0 */ /* 0x000fd80008701858 */
[----:B------:R-:W-:Y:S01]  /*a630*/  HGMMA.64x128x16.F32.BF16 R24, gdesc[UR32].tnspA, R24 ;  /* 0x21e00000201879f0 */ /* 0x000fe20008701818 */
[----:B--2---:R-:W-:Y:S04]  /*a640*/  STL [R1+0x10], R250 ;  /* 0x000010fa01007387 */ /* 0x004fe80000100800 */
[----:B------:R0:W-:Y:S02]  /*a650*/  STL [R1+0x1c], R0 ;  /* 0x00001c0001007387 */ /* 0x0001e40000100800 */
[----:B0-----:R-:W-:Y:S02]  /*a660*/  IMAD.MOV.U32 R0, RZ, RZ, R251 ;  /* 0x000000ffff007224 */ /* 0x001fe400078e00fb */
[----:B------:R-:W2:Y:S01]  /*a670*/  LDL.LU.64 R250, [R1+0x1f0] ;  /* 0x0001f00001fa7983 */ /* 0x000ea20000300a00 */
[----:B------:R-:W-:Y:S01]  /*a680*/  UMOV UR30, UR6 ;  /* 0x00000006001e7c82 */ /* 0x000fe20008000000 */
[----:B------:R-:W-:-:S02]  /*a690*/  UMOV UR31, UR7 ;  /* 0x00000007001f7c82 */ /* 0x000fc40008000000 */
[----:B------:R-:W-:Y:S01]  /*a6a0*/  HGMMA.64x128x16.F32.BF16 R24, gdesc[UR28].tnspA, R24 ;  /* 0x21e000001c1879f0 */ /* 0x000fe20008701818 */
[----:B------:R-:W-:Y:S01]  /*a6b0*/  UMOV UR26, UR42 ;  /* 0x0000002a001a7c82 */ /* 0x000fe20008000000 */
[----:B------:R-:W-:-:S10]  /*a6c0*/  UMOV UR27, UR43 ;  /* 0x0000002b001b7c82 */ /* 0x000fd40008000000 */
[----:B------:R-:W-:Y:S01]  /*a6d0*/  HGMMA.64x128x16.F32.BF16 R24, gdesc[UR24].tnspA, R24 ;  /* 0x21e00000181879f0 */ /* 0x000fe20008701818 */
[----:B--2---:R-:W-:Y:S04]  /*a6e0*/  STL [R1+0x8], R250 ;  /* 0x000008fa01007387 */ /* 0x004fe80000100800 */
[----:B------:R0:W-:Y:S02]  /*a6f0*/  STL [R1+0x14], R0 ;  /* 0x0000140001007387 */ /* 0x0001e40000100800 */
[----:B0-----:R-:W-:Y:S02]  /*a700*/  IMAD.MOV.U32 R0, RZ, RZ, R251 ;  /* 0x000000ffff007224 */ /* 0x001fe400078e00fb */
[----:B------:R-:W2:Y:S04]  /*a710*/  LDL.LU.64 R250, [R1+0x1e8] ;  /* 0x0001e80001fa7983 */ /* 0x000ea80000300a00 */
[----:B------:R-:W-:Y:S04]  /*a720*/  STL [R1], R2 ;  /* 0x0000000201007387 */ /* 0x000fe80000100800 */
[----:B------:R0:W-:Y:S02]  /*a730*/  STL [R1+0xc], R0 ;  /* 0x00000c0001007387 */ /* 0x0001e40000100800 */
[----:B0-----:R-:W-:-:S02]  /*a740*/  IMAD.MOV.U32 R0, RZ, RZ, R3 ;  /* 0x000000ffff007224 */ /* 0x001fc400078e0003 */
[----:B------:R-:W3:Y:S04]  /*a750*/  LDL.LU.64 R2, [R1+0x1e0] ;  /* 0x0001e00001027983 */ /* 0x000ee80000300a00 */
[----:B------:R0:W-:Y:S04]  /*a760*/  STL [R1+0x4], R0 ;  /* 0x0000040001007387 */ /* 0x0001e80000100800 */
[----:B0-----:R0:W5:Y:S04]  /*a770*/  LDL.LU R0, [R1+0x1d8] ;  /* 0x0001d80001007983 */ /* 0x0011680000300800 */
[----:B------:R-:W-:Y:S04]  /*a780*/  STL [R1+0x28], R5 ;  /* 0x0000280501007387 */ /* 0x000fe80000100800 */
[----:B------:R1:W-:Y:S04]  /*a790*/  STL [R1+0x2c], R7 ;  /* 0x00002c0701007387 */ /* 0x0003e80000100800 */
[----:B------:R-:W-:Y:S04]  /*a7a0*/  STL [R1+0x30], R9 ;  /* 0x0000300901007387 */ /* 0x000fe80000100800 */
[----:B------:R-:W-:Y:S04]  /*a7b0*/  STL [R1+0x34], R11 ;  /* 0x0000340b01007387 */ /* 0x000fe80000100800 */
[----:B------:R-:W-:Y:S04]  /*a7c0*/  STL [R1+0x38], R13 ;  /* 0x0000380d01007387 */ /* 0x000fe80000100800 */
[----:B------:R4:W-:Y:S04]  /*a7d0*/  STL [R1+0x3c], R15 ;  /* 0x00003c0f01007387 */ /* 0x0009e80000100800 */
[----:B------:R-:W-:Y:S04]  /*a7e0*/  STL [R1+0x40], R17 ;  /* 0x0000401101007387 */ /* 0x000fe80000100800 */
[----:B------:R-:W-:Y:S01]  /*a7f0*/  STL [R1+0x44], R19 ;  /* 0x0000441301007387 */ /* 0x000fe20000100800 */
[----:B-1----:R-:W-:Y:S01]  /*a800*/  IMAD.MOV.U32 R7, RZ, RZ, R10 ;  /* 0x000000ffff077224 */ /* 0x002fe200078e000a */
[----:B------:R-:W-:Y:S01]  /*a810*/  UMOV UR22, UR38 ;  /* 0x0000002600167c82 */ /* 0x000fe20008000000 */
[----:B------:R-:W-:Y:S01]  /*a820*/  UMOV UR23, UR39 ;  /* 0x0000002700177c82 */ /* 0x000fe20008000000 */
[----:B------:R-:W-:Y:S01]  /*a830*/  STL [R1+0x48], R21 ;  /* 0x0000481501007387 */ /* 0x000fe20000100800 */
[----:B------:R-:W-:Y:S01]  /*a840*/  IMAD.MOV.U32 R10, RZ, RZ, R16 ;  /* 0x000000ffff0a7224 */ /* 0x000fe200078e0010 */
[----:B------:R-:W-:Y:S01]  /*a850*/  HGMMA.64x128x16.F32.BF16 R24, gdesc[UR20].tnspA, R24, gsb0 ;  /* 0x21e00000141879f0 */ /* 0x000fe20008001818 */
[----:B----4-:R-:W1:Y:S01]  /*a860*/  LDC R15, c[0x0][0x238] ;  /* 0x00008e00ff0f7b82 */ /* 0x010e620000000800 */
[----:B------:R-:W-:Y:S04]  /*a870*/  STL [R1+0x4c], R23 ;  /* 0x00004c1701007387 */ /* 0x000fe80000100800 */
        /* <DEDUP_REMOVED lines=64> */
[----:B------:R-:W4:Y:S04]  /*ac80*/  LDL.LU R16, [R1+0x1d0] ;  /* 0x0001d00001107983 */ /* 0x000f280000300800 */
        /* <DEDUP_REMOVED lines=25> */
[----:B------:R-:W-:Y:S01]  /*ae20*/  STL [R1+0x1c0], R242 ;  /* 0x0001c0f201007387 */ /* 0x000fe20000100800 */
[----:B-1----:R-:W-:-:S03]  /*ae30*/  IMAD.SHL.U32 R15, R15, 0x40, RZ ;  /* 0x000000400f0f7824 */ /* 0x002fc600078e00ff */
[----:B------:R-:W-:Y:S01]  /*ae40*/  STL [R1+0x104], R243 ;  /* 0x000104f301007387 */ /* 0x000fe20000100800 */
[----:B------:R-:W-:-:S03]  /*ae50*/  IMAD.MOV.U32 R5, RZ, RZ, R6 ;  /* 0x000000ffff057224 */ /* 0x000fc600078e0006 */
[----:B------:R-:W-:Y:S01]  /*ae60*/  STL [R1+0x1c4], R244 ;  /* 0x0001c4f401007387 */ /* 0x000fe20000100800 */
[----:B------:R-:W-:-:S03]  /*ae70*/  WARPGROUP.DEPBAR.LE gsb0, 0x0 ;  /* 0x00008000000079c5 */ /* 0x000fc60000010000 */
[----:B------:R-:W-:Y:S01]  /*ae80*/  STL [R1+0x108], R245 ;  /* 0x000108f501007387 */ /* 0x000fe20000100800 */
[----:B------:R-:W-:Y:S02]  /*ae90*/  IMAD.MOV.U32 R6, RZ, RZ, R8 ;  /* 0x000000ffff067224 */ /* 0x000fe400078e0008 */
[----:B------:R-:W-:Y:S02]  /*aea0*/  IMAD.MOV.U32 R8, RZ, RZ, R12 ;  /* 0x000000ffff087224 */ /* 0x000fe400078e000c */
[----:B------:R-:W-:Y:S02]  /*aeb0*/  IMAD.MOV.U32 R9, RZ, RZ, R14 ;  /* 0x000000ffff097224 */ /* 0x000fe400078e000e */
[----:B------:R-:W-:Y:S02]  /*aec0*/  IMAD.MOV.U32 R11, RZ, RZ, R18 ;  /* 0x000000ffff0b7224 */ /* 0x000fe400078e0012 */
[----:B------:R-:W-:Y:S02]  /*aed0*/  IMAD.MOV.U32 R12, RZ, RZ, R20 ;  /* 0x000000ffff0c7224 */ /* 0x000fe400078e0014 */
[----:B------:R-:W-:-:S02]  /*aee0*/  IMAD.MOV.U32 R13, RZ, RZ, R22 ;  /* 0x000000ffff0d7224 */ /* 0x000fc400078e0016 */
[----:B------:R-:W-:Y:S02]  /*aef0*/  IMAD.MOV.U32 R14, RZ, RZ, R152 ;  /* 0x000000ffff0e7224 */ /* 0x000fe400078e0098 */
[----:B---3--:R-:W-:-:S04]  /*af00*/  IMAD.WIDE R2, R15, 0x2, R2 ;  /* 0x000000020f027825 */ /* 0x008fc800078e0202 */
[----:B--2---:R-:W-:Y:S02]  /*af10*/  VIADD R250, R250, 0xffffffc0 ;  /* 0xffffffc0fafa7836 */ /* 0x004fe40000000000 */
[----:B----4-:R-:W-:-:S05]  /*af20*/  VIADD R16, R16, 0xffffffff ;  /* 0xffffffff10107836 */ /* 0x010fca0000000000 */
[----:B------:R-:W-:Y:S01]  /*af30*/  ISETP.NE.U32.AND P0, PT, R16, RZ, PT ;  /* 0x000000ff1000720c */ /* 0x000fe20003f05070 */
[----:B------:R-:W-:Y:S04]  /*af40*/  STL [R1+0x1d0], R16 ;  /* 0x0001d01001007387 */ /* 0x000fe80000100800 */
[----:B------:R-:W-:Y:S04]  /*af50*/  STL [R1+0x1c8], R246 ;  /* 0x0001c8f601007387 */ /* 0x000fe80000100800 */
[----:B------:R-:W-:Y:S04]  /*af60*/  STL [R1+0x10c], R247 ;  /* 0x00010cf701007387 */ /* 0x000fe80000100800 */
[----:B------:R1:W-:Y:S02]  /*af70*/  STL [R1+0x1cc], R248 ;  /* 0x0001ccf801007387 */ /* 0x0003e40000100800 */
[----:B-1----:R-:W-:Y:S01]  /*af80*/  IMAD.MOV.U32 R248, RZ, RZ, R249 ;  /* 0x000000fffff87224 */ /* 0x002fe200078e00f9 */
[----:B0-----:R-:W-:Y:S06]  /*af90*/  @P0 BRA `(.L_x_1) ;  /* 0xffffffa400400947 */ /* 0x001fec000383ffff */
[----:B------:R-:W-:Y:S02]  /*afa0*/  F2FP.BF16.F32.PACK_AB R67, R67, R66 ;  /* 0x000000424343723e */ /* 0x000fe400000010ff */
[----:B------:R-:W-:Y:S02]  /*afb0*/  F2FP.BF16.F32.PACK_AB R66, R65, R64 ;  /* 0x000000404142723e */ /* 0x000fe400000010ff */
[----:B------:R-:W-:Y:S02]  /*afc0*/  F2FP.BF16.F32.PACK_AB R64, R129, R128 ;  /* 0x000000808140723e */ /* 0x000fe400000010ff */
[----:B------:R-:W-:Y:S02]  /*afd0*/  F2FP.BF16.F32.PACK_AB R87, R87, R86 ;  /* 0x000000565757723e */ /* 0x000fe400000010ff */
[----:B------:R-:W-:Y:S02]  /*afe0*/  F2FP.BF16.F32.PACK_AB R83, R83, R82 ;  /* 0x000000525353723e */ /* 0x000fe400000010ff */
[----:B------:R-:W-:-:S02]  /*aff0*/  F2FP.BF16.F32.PACK_AB R79, R79, R78 ;  /* 0x0000004e4f4f723e */ /* 0x000fc400000010ff */
        /* <DEDUP_REMOVED lines=57> */
[----:B------:R-:W-:-:S07]  /*b390*/  F2FP.BF16.F32.PACK_AB R24, R89, R88 ;  /* 0x000000585918723e */ /* 0x000fce00000010ff */
.L_x_0:
[----:B------:R-:W1:Y:S01]  /*b3a0*/  S2R R7, SR_TID.X ;  /* 0x0000000000077919 */ /* 0x000e620000002100 */
[----:B------:R-:W-:Y:S01]  /*b3b0*/  ULDC.64 UR4, c[0x0][0x228] ;  /* 0x00008a0000047ab9 */ /* 0x000fe20000000a00 */
[----:B------:R-:W2:Y:S01]  /*b3c0*/  S2R R4, SR_TID.X ;  /* 0x0000000000047919 */ /* 0x000ea20000002100 */
[----:B------:R-:W3:Y:S01]  /*b3d0*/  LDL.LU R152, [R1+0x1d4] ;  /* 0x0001d40001987983 */ /* 0x000ee20000300800 */
[C---:B-----5:R-:W-:Y:S01]  /*b3e0*/  VIADD R5, R0.reuse, 0x1 ;  /* 0x0000000100057836 */ /* 0x060fe20000000000 */
[----:B------:R-:W-:Y:S01]  /*b3f0*/  ULDC.64 UR6, c[0x0][0x220] ;  /* 0x0000880000067ab9 */ /* 0x000fe20000000a00 */
[----:B------:R-:W-:Y:S02]  /*b400*/  VIADD R6, R0, 0x2 ;  /* 0x0000000200067836 */ /* 0x000fe40000000000 */
[C---:B-1----:R-:W-:Y:S02]  /*b410*/  IMAD.SHL.U32 R2, R7.reuse, 0x10, RZ ;  /* 0x0000001007027824 */ /* 0x042fe400078e00ff */
[----:B------:R-:W-:Y:S01]  /*b420*/  IMAD.SHL.U32 R3, R7, 0x40, RZ ;  /* 0x0000004007037824 */ /* 0x000fe200078e00ff */
[----:B--2---:R-:W-:-:S02]  /*b430*/  LOP3.LUT R4, R4, 0x7f, RZ, 0xc0, !PT ;  /* 0x0000007f04047812 */ /* 0x004fc400078ec0ff */
[----:B------:R-:W-:Y:S02]  /*b440*/  LOP3.LUT R2, R2, 0xf0, RZ, 0xc0, !PT ;  /* 0x000000f002027812 */ /* 0x000fe400078ec0ff */
[----:B------:R-:W-:-:S04]  /*b450*/  LOP3.LUT R3, R3, 0x400, RZ, 0xc0, !PT ;  /* 0x0000040003037812 */ /* 0x000fc800078ec0ff */
[----:B------:R-:W-:Y:S01]  /*b460*/  IADD3 R3, R3, UR8, R2 ;  /* 0x0000000803037c10 */ /* 0x000fe2000fffe002 */
[----:B------:R-:W-:-:S05]  /*b470*/  IMAD.SHL.U32 R2, R7, 0x8, RZ ;  /* 0x0000000807027824 */ /* 0x000fca00078e00ff */
[----:B------:R-:W-:-:S05]  /*b480*/  LOP3.LUT R2, R2, 0x300, RZ, 0xc0, !PT ;  /* 0x0000030002027812 */ /* 0x000fca00078ec0ff */
[----:B------:R-:W-:Y:S01]  /*b490*/  IMAD.IADD R92, R2, 0x1, R3 ;  /* 0x00000001025c7824 */ /* 0x000fe200078e0203 */
[----:B------:R-:W-:Y:S01]  /*b4a0*/  BAR.SYNC.DEFER_BLOCKING 0x0 ;  /* 0x0000000000007b1d */ /* 0x000fe20000010000 */
[----:B------:R-:W-:-:S05]  /*b4b0*/  LEA R2, R4, UR8, 0x4 ;  /* 0x0000000804027c11 */ /* 0x000fca000f8e20ff */
[----:B------:R-:W-:Y:S02]  /*b4c0*/  STSM.16.M88.4 [R92], R24 ;  /* 0x000000185c007844 */ /* 0x000fe40000000200 */
[----:B------:R-:W-:Y:S06]  /*b4d0*/  BAR.SYNC.DEFER_BLOCKING 0x0 ;  /* 0x0000000000007b1d */ /* 0x000fec0000010000 */
[----:B------:R-:W1:Y:S02]  /*b4e0*/  LDS.128 R88, [R2] ;  /* 0x0000000002587984 */ /* 0x000e640000000c00 */
[----:B------:R-:W-:Y:S06]  /*b4f0*/  BAR.SYNC.DEFER_BLOCKING 0x0 ;  /* 0x0000000000007b1d */ /* 0x000fec0000010000 */
[----:B------:R-:W-:Y:S02]  /*b500*/  STSM.16.M88.4 [R92], R28 ;  /* 0x0000001c5c007844 */ /* 0x000fe40000000200 */
[----:B------:R-:W-:Y:S06]  /*b510*/  BAR.SYNC.DEFER_BLOCKING 0x0 ;  /* 0x0000000000007b1d */ /* 0x000fec0000010000 */
[----:B------:R-:W2:Y:S02]  /*b520*/  LDS.128 R60, [R2] ;  /* 0x00000000023c7984 */ /* 0x000ea40000000c00 */
[----:B------:R-:W-:Y:S06]  /*b530*/  BAR.SYNC.DEFER_BLOCKING 0x0 ;  /* 0x0000000000007b1d */ /* 0x000fec0000010000 */
[----:B------:R-:W-:Y:S02]  /*b540*/  STSM.16.M88.4 [R92], R32 ;  /* 0x000000205c007844 */ /* 0x000fe40000000200 */
[----:B------:R-:W-:Y:S06]  /*b550*/  BAR.SYNC.DEFER_BLOCKING 0x0 ;  /* 0x0000000000007b1d */ /* 0x000fec0000010000 */
[----:B------:R-:W4:Y:S02]  /*b560*/  LDS.128 R56, [R2] ;  /* 0x0000000002387984 */ /* 0x000f240000000c00 */
[----:B------:R-:W-:Y:S06]  /*b570*/  BAR.SYNC.DEFER_BLOCKING 0x0 ;  /* 0x0000000000007b1d */ /* 0x000fec0000010000 */
[----:B------:R-:W-:Y:S02]  /*b580*/  STSM.16.M88.4 [R92], R36 ;  /* 0x000000245c007844 */ /* 0x000fe40000000200 */
[----:B------:R-:W-:Y:S06]  /*b590*/  BAR.SYNC.DEFER_BLOCKING 0x0 ;  /* 0x0000000000007b1d */ /* 0x000fec0000010000 */
[----:B------:R-:W4:Y:S02]  /*b5a0*/  LDS.128 R52, [R2] ;  /* 0x0000000002347984 */ /* 0x000f240000000c00 */
[----:B------:R-:W-:Y:S06]  /*b5b0*/  BAR.SYNC.DEFER_BLOCKING 0x0 ;  /* 0x0000000000007b1d */ /* 0x000fec0000010000 */
[----:B------:R-:W-:Y:S02]  /*b5c0*/  STSM.16.M88.4 [R92], R40 ;  /* 0x000000285c007844 */ /* 0x000fe40000000200 */
[----:B------:R-:W-:Y:S01]  /*b5d0*/  BAR.SYNC.DEFER_BLOCKING 0x0 ;  /* 0x0000000000007b1d */ /* 0x000fe20000010000 */
[----:B---3--:R-:W-:-:S04]  /*b5e0*/  ISETP.GE.AND P0, PT, R152, UR4, PT ;  /* 0x0000000498007c0c */ /* 0x008fc8000bf06270 */
[C---:B------:R-:W-:Y:S01]  /*b5f0*/  ISETP.LT.AND P5, PT, R0.reuse, UR5, !P0 ;  /* 0x0000000500007c0c */ /* 0x040fe2000c7a1270 */
[----:B------:R-:W-:Y:S01]  /*b600*/  ULDC UR4, c[0x0][0x22c] ;  /* 0x00008b0000047ab9 */ /* 0x000fe20000000800 */
[----:B------:R-:W-:Y:S01]  /*b610*/  ULDC UR5, c[0x0][0x22c] ;  /* 0x00008b0000057ab9 */ /* 0x000fe20000000800 */
[----:B------:R-:W-:Y:S01]  /*b620*/  ISETP.LT.AND P4, PT, R5, UR4, !P0 ;  /* 0x0000000405007c0c */ /* 0x000fe2000c781270 */
[----:B------:R-:W-:Y:S01]  /*b630*/  ULDC UR4, c[0x0][0x22c] ;  /* 0x00008b0000047ab9 */ /* 0x000fe20000000800 */
[----:B------:R-:W-:Y:S01]  /*b640*/  VIADD R5, R0, 0x3 ;  /* 0x0000000300057836 */ /* 0x000fe20000000000 */
[----:B------:R-:W-:Y:S01]  /*b650*/  ISETP.LT.AND P2, PT, R6, UR4, !P0 ;  /* 0x0000000406007c0c */ /* 0x000fe2000c741270 */
[----:B------:R-:W-:-:S03]  /*b660*/  ULDC UR4, c[0x0][0x22c] ;  /* 0x00008b0000047ab9 */ /* 0x000fc60000000800 */
[----:B------:R-:W-:Y:S01]  /*b670*/  ISETP.LT.AND P1, PT, R5, UR4, !P0 ;  /* 0x0000000405007c0c */ /* 0x000fe2000c721270 */
[----:B------:R-:W-:Y:S01]  /*b680*/  VIADD R5, R0, 0x4 ;  /* 0x0000000400057836 */ /* 0x000fe20000000000 */
[----:B------:R-:W-:-:S04]  /*b690*/  ULDC UR4, c[0x0][0x22c] ;  /* 0x00008b0000047ab9 */ /* 0x000fc80000000800 */
[----:B------:R-:W-:Y:S01]  /*b6a0*/  ISETP.LT.AND P3, PT, R5, UR4, !P0 ;  /* 0x0000000405007c0c */ /* 0x000fe2000c761270 */
[----:B------:R-:W-:Y:S01]  /*b6b0*/  ULDC UR4, c[0x0][0x244] ;  /* 0x0000910000047ab9 */ /* 0x000fe20000000800 */
[----:B0-----:R-:W0:Y:S01]  /*b6c0*/  LDS.128 R16, [R2] ;  /* 0x0000000002107984 */ /* 0x001e220000000c00 */
[----:B------:R-:W-:Y:S06]  /*b6d0*/  BAR.SYNC.DEFER_BLOCKING 0x0 ;  /* 0x0000000000007b1d */ /* 0x000fec0000010000 */
[----:B------:R-:W-:Y:S02]  /*b6e0*/  STSM.16.M88.4 [R92], R44 ;  /* 0x0000002c5c007844 */ /* 0x000fe40000000200 */
[----:B------:R-:W-:Y:S06]  /*b6f0*/  BAR.SYNC.DEFER_BLOCKING 0x0 ;  /* 0x0000000000007b1d */ /* 0x000fec0000010000 */
[----:B------:R-:W3:Y:S02]  /*b700*/  LDS.128 R12, [R2] ;  /* 0x00000000020c7984 */ /* 0x000ee40000000c00 */
[----:B------:R-:W-:Y:S06]  /*b710*/  BAR.SYNC.DEFER_BLOCKING 0x0 ;  /* 0x0000000000007b1d */ /* 0x000fec0000010000 */
[----:B------:R1:W-:Y:S02]  /*b720*/  STSM.16.M88.4 [R92], R48 ;  /* 0x000000305c007844 */ /* 0x0003e40000000200 */
[----:B------:R-:W-:Y:S01]  /*b730*/  BAR.SYNC.DEFER_BLOCKING 0x0 ;  /* 0x0000000000007b1d */ /* 0x000fe20000010000 */
[----:B-1----:R-:W-:-:S05]  /*b740*/  IMAD R48, R152, UR4, RZ ;  /* 0x0000000498307c24 */ /* 0x002fca000f8e02ff */
[----:B------:R-:W-:Y:S02]  /*b750*/  ULDC UR4, c[0x0][0x248] ;  /* 0x0000920000047ab9 */ /* 0x000fe40000000800 */
[----:B------:R-:W-:Y:S01]  /*b760*/  IMAD R49, R0, UR4, RZ ;  /* 0x0000000400317c24 */ /* 0x000fe2000f8e02ff */
[----:B------:R-:W-:Y:S01]  /*b770*/  LEA R3, P6, R48, UR6, 0x1 ;  /* 0x0000000630037c11 */ /* 0x000fe2000f8c08ff */
[----:B------:R-:W-:-:S03]  /*b780*/  ULDC UR6, c[0x0][0x248] ;  /* 0x0000920000067ab9 */ /* 0x000fc60000000800 */
[----:B------:R-:W-:Y:S01]  /*b790*/  LEA.HI.X.SX32 R48, R48, UR7, 0x1, P6 ;  /* 0x0000000730307c11 */ /* 0x000fe2000b0f0eff */
[----:B------:R-:W-:Y:S01]  /*b7a0*/  ULDC UR7, c[0x0][0x22c] ;  /* 0x00008b0000077ab9 */ /* 0x000fe20000000800 */
[C---:B------:R-:W-:Y:S01]  /*b7b0*/  LEA R50, P6, R49.reuse, R3, 0x1 ;  /* 0x0000000331327211 */ /* 0x040fe200078c08ff */
[----:B------:R-:W1:Y:S03]  /*b7c0*/  LDS.128 R8, [R2] ;  /* 0x0000000002087984 */ /* 0x000e660000000c00 */
[C---:B------:R-:W-:Y:S01]  /*b7d0*/  LEA.HI.X.SX32 R51, R49.reuse, R48, 0x1, P6 ;  /* 0x0000003031337211 */ /* 0x040fe200030f0eff */
[----:B------:R-:W-:Y:S06]  /*b7e0*/  BAR.SYNC.DEFER_BLOCKING 0x0 ;  /* 0x0000000000007b1d */ /* 0x000fec0000010000 */
[----:B------:R-:W-:Y:S02]  /*b7f0*/  STSM.16.M88.4 [R92], R120 ;  /* 0x000000785c007844 */ /* 0x000fe40000000200 */
[----:B------:R-:W-:Y:S06]  /*b800*/  BAR.SYNC.DEFER_BLOCKING 0x0 ;  /* 0x0000000000007b1d */ /* 0x000fec0000010000 */
[----:B------:R-:W1:Y:S02]  /*b810*/  LDS.128 R4, [R2] ;  /* 0x0000000002047984 */ /* 0x000e640000000c00 */
        /* <DEDUP_REMOVED lines=9> */
[----:B------:R2:W-:Y:S02]  /*b8b0*/  STSM.16.M88.4 [R92], R64 ;  /* 0x000000405c007844 */ /* 0x0005e40000000200 */
[----:B------:R-:W-:Y:S01]  /*b8c0*/  BAR.SYNC.DEFER_BLOCKING 0x0 ;  /* 0x0000000000007b1d */ /* 0x000fe20000010000 */
[----:B--2---:R-:W-:-:S02]  /*b8d0*/  VIADD R65, R49, UR4 ;  /* 0x0000000431417c36 */ /* 0x004fc40008000000 */
[----:B------:R-:W-:-:S03]  /*b8e0*/  VIADD R49, R0, 0x5 ;  /* 0x0000000500317836 */ /* 0x000fc60000000000 */
[C---:B------:R-:W-:Y:S01]  /*b8f0*/  LEA R64, P6, R65.reuse, R3, 0x1 ;  /* 0x0000000341407211 */ /* 0x040fe200078c08ff */
[----:B------:R-:W2:Y:S01]  /*b900*/  LDS.128 R28, [R2] ;  /* 0x00000000021c7984 */ /* 0x000ea20000000c00 */
[----:B------:R-:W-:Y:S06]  /*b910*/  BAR.SYNC.DEFER_BLOCKING 0x0 ;  /* 0x0000000000007b1d */ /* 0x000fec0000010000 */
[----:B------:R4:W-:Y:S02]  /*b920*/  STSM.16.M88.4 [R92], R68 ;  /* 0x000000445c007844 */ /* 0x0009e40000000200 */
[----:B------:R-:W-:Y:S01]  /*b930*/  BAR.SYNC.DEFER_BLOCKING 0x0 ;  /* 0x0000000000007b1d */ /* 0x000fe20000010000 */
[C---:B----4-:R-:W-:Y:S01]  /*b940*/  VIADD R68, R65.reuse, UR4 ;  /* 0x0000000441447c36 */ /* 0x050fe20008000000 */
[----:B------:R-:W-:-:S04]  /*b950*/  LEA.HI.X.SX32 R65, R65, R48, 0x1, P6 ;  /* 0x0000003041417211 */ /* 0x000fc800030f0eff */
[----:B------:R-:W-:-:S04]  /*b960*/  LEA R66, P6, R68, R3, 0x1 ;  /* 0x0000000344427211 */ /* 0x000fc800078c08ff */
[C---:B------:R-:W-:Y:S01]  /*b970*/  LEA.HI.X.SX32 R67, R68.reuse, R48, 0x1, P6 ;  /* 0x0000003044437211 */ /* 0x040fe200030f0eff */
[----:B------:R-:W-:Y:S01]  /*b980*/  VIADD R68, R68, UR4 ;  /* 0x0000000444447c36 */ /* 0x000fe20008000000 */
[----:B------:R-:W4:Y:S03]  /*b990*/  LDS.128 R32, [R2] ;  /* 0x0000000002207984 */ /* 0x000f260000000c00 */
[----:B------:R-:W-:Y:S01]  /*b9a0*/  VIADD R69, R68, UR4 ;  /* 0x0000000444457c36 */ /* 0x000fe20008000000 */
        /* <DEDUP_REMOVED lines=15> */
[----:B------:R0:W-:Y:S01]  /*baa0*/  @P5 STG.E.U16 desc[UR16][R50.64], R88 ;  /* 0x0000005832005986 */ /* 0x0001e2000c101510 */
[----:B------:R-:W-:Y:S01]  /*bab0*/  ISETP.LT.AND P5, PT, R49, UR5, !P0 ;  /* 0x0000000531007c0c */ /* 0x000fe2000c7a1270 */
[----:B------:R-:W-:Y:S01]  /*bac0*/  VIADD R49, R0, 0x6 ;  /* 0x0000000600317836 */ /* 0x000fe20000000000 */
[----:B------:R-:W-:Y:S01]  /*bad0*/  ULDC UR5, c[0x0][0x22c] ;  /* 0x00008b0000057ab9 */ /* 0x000fe20000000800 */
[----:B0-----:R-:W-:-:S02]  /*bae0*/  PRMT R51, R88, 0x7632, R51 ;  /* 0x0000763258337816 */ /* 0x001fc40000000033 */
[----:B------:R-:W-:-:S03]  /*baf0*/  LEA R50, P6, R68, R3, 0x1 ;  /* 0x0000000344327211 */ /* 0x000fc600078c08ff */
[----:B------:R0:W-:Y:S01]  /*bb00*/  @P4 STG.E.U16 desc[UR16][R64.64], R51 ;  /* 0x0000003340004986 */ /* 0x0001e2000c101510 */
[----:B------:R-:W-:Y:S01]  /*bb10*/  ISETP.LT.AND P4, PT, R49, UR5, !P0 ;  /* 0x0000000531007c0c */ /* 0x000fe2000c781270 */
[C---:B------:R-:W-:Y:S01]  /*bb20*/  VIADD R49, R0.reuse, 0x7 ;  /* 0x0000000700317836 */ /* 0x040fe20000000000 */
[----:B------:R-:W-:Y:S01]  /*bb30*/  ULDC UR5, c[0x0][0x22c] ;  /* 0x00008b0000057ab9 */ /* 0x000fe20000000800 */
[----:B------:R3:W-:Y:S03]  /*bb40*/  @P2 STG.E.U16 desc[UR16][R66.64], R89 ;  /* 0x0000005942002986 */ /* 0x0007e6000c101510 */
[----:B------:R-:W-:Y:S01]  /*bb50*/  ISETP.LT.AND P2, PT, R49, UR5, !P0 ;  /* 0x0000000531007c0c */ /* 0x000fe2000c741270 */
[----:B------:R-:W-:Y:S01]  /*bb60*/  VIADD R49, R0, 0x8 ;  /* 0x0000000800317836 */ /* 0x000fe20000000000 */
[----:B------:R-:W-:Y:S01]  /*bb70*/  ULDC UR5, c[0x0][0x22c] ;  /* 0x00008b0000057ab9 */ /* 0x000fe20000000800 */
[----:B0-----:R-:W-:Y:S01]  /*bb80*/  LEA.HI.X.SX32 R51, R68, R48, 0x1, P6 ;  /* 0x0000003044337211 */ /* 0x001fe200030f0eff */
[C---:B------:R-:W-:Y:S01]  /*bb90*/  VIADD R68, R69.reuse, UR4 ;  /* 0x0000000445447c36 */ /* 0x040fe20008000000 */
[----:B------:R-:W-:-:S02]  /*bba0*/  LEA R64, P6, R69, R3, 0x1 ;  /* 0x0000000345407211 */ /* 0x000fc400078c08ff */
[----:B---3--:R-:W-:Y:S02]  /*bbb0*/  PRMT R67, R89, 0x7632, R67 ;  /* 0x0000763259437816 */ /* 0x008fe40000000043 */
[-C--:B------:R-:W-:Y:S02]  /*bbc0*/  LEA.HI.X.SX32 R65, R69, R48.reuse, 0x1, P6 ;  /* 0x0000003045417211 */ /* 0x080fe400030f0eff */
[----:B------:R-:W-:Y:S01]  /*bbd0*/  LEA R66, P6, R68, R3, 0x1 ;  /* 0x0000000344427211 */ /* 0x000fe200078c08ff */
        /* <DEDUP_REMOVED lines=8> */
[C---:B0-----:R-:W-:Y:S01]  /*bc60*/  LEA.HI.X.SX32 R67, R68.reuse, R48, 0x1, P6 ;  /* 0x0000003044437211 */ /* 0x041fe200030f0eff */
[----:B------:R-:W-:Y:S01]  /*bc70*/  VIADD R68, R68, UR4 ;  /* 0x0000000444447c36 */ /* 0x000fe20008000000 */
[----:B------:R-:W-:-:S03]  /*bc80*/  PRMT R51, R90, 0x7632, R51 ;  /* 0x000076325a337816 */ /* 0x000fc60000000033 */
[C---:B---3--:R-:W-:Y:S02]  /*bc90*/  VIADD R65, R68.reuse, UR4 ;  /* 0x0000000444417c36 */ /* 0x048fe40008000000 */
[----:B------:R0:W-:Y:S01]  /*bca0*/  @P5 STG.E.U16 desc[UR16][R66.64], R51 ;  /* 0x0000003342005986 */ /* 0x0001e2000c101510 */
[CC--:B------:R-:W-:Y:S02]  /*bcb0*/  LEA R50, P5, R68.reuse, R3.reuse, 0x1 ;  /* 0x0000000344327211 */ /* 0x0c0fe400078a08ff */
[CC--:B------:R-:W-:Y:S01]  /*bcc0*/  LEA R64, P6, R65.reuse, R3.reuse, 0x1 ;  /* 0x0000000341407211 */ /* 0x0c0fe200078c08ff */
[----:B0-----:R-:W-:Y:S01]  /*bcd0*/  VIADD R67, R65, UR4 ;  /* 0x0000000441437c36 */ /* 0x001fe20008000000 */
[-C--:B------:R-:W-:Y:S02]  /*bce0*/  LEA.HI.X.SX32 R51, R68, R48.reuse, 0x1, P5 ;  /* 0x0000003044337211 */ /* 0x080fe400028f0eff */
[----:B------:R-:W-:Y:S01]  /*bcf0*/  ISETP.LT.AND P5, PT, R49, UR5, !P0 ;  /* 0x0000000531007c0c */ /* 0x000fe2000c7a1270 */
[C---:B------:R-:W-:Y:S01]  /*bd00*/  VIADD R49, R0.reuse, 0xb ;  /* 0x0000000b00317836 */ /* 0x040fe20000000000 */
[-C--:B------:R-:W-:Y:S01]  /*bd10*/  LEA.HI.X.SX32 R65, R65, R48.reuse, 0x1, P6 ;  /* 0x0000003041417211 */ /* 0x080fe200030f0eff */
[C---:B------:R-:W-:Y:S01]  /*bd20*/  VIADD R68, R67.reuse, UR4 ;  /* 0x0000000443447c36 */ /* 0x040fe20008000000 */
[----:B------:R-:W-:Y:S01]  /*bd30*/  LEA R66, P6, R67, R3, 0x1 ;  /* 0x0000000343427211 */ /* 0x000fe200078c08ff */
[----:B------:R-:W-:Y:S01]  /*bd40*/  ULDC UR5, c[0x0][0x22c] ;  /* 0x00008b0000057ab9 */ /* 0x000fe20000000800 */
[----:B------:R0:W-:Y:S01]  /*bd50*/  @P4 STG.E.U16 desc[UR16][R50.64], R91 ;  /* 0x0000005b32004986 */ /* 0x0001e2000c101510 */
[----:B------:R-:W-:Y:S01]  /*bd60*/  ISETP.LT.AND P4, PT, R49, UR5, !P0 ;  /* 0x0000000531007c0c */ /* 0x000fe2000c781270 */
[----:B------:R-:W-:Y:S01]  /*bd70*/  VIADD R49, R0, 0xc ;  /* 0x0000000c00317836 */ /* 0x000fe20000000000 */
[----:B------:R-:W-:Y:S01]  /*bd80*/  LEA.HI.X.SX32 R67, R67, R48, 0x1, P6 ;  /* 0x0000003043437211 */ /* 0x000fe200030f0eff */
[----:B------:R-:W-:Y:S01]  /*bd90*/  VIADD R69, R68, UR4 ;  /* 0x0000000444457c36 */ /* 0x000fe20008000000 */
        /* <DEDUP_REMOVED lines=11> */
[----:B0-----:R-:W-:-:S02]  /*be50*/  LEA.HI.X.SX32 R51, R68, R48, 0x1, P6 ;  /* 0x0000003044337211 */ /* 0x001fc400030f0eff */
[CC--:B------:R-:W-:Y:S02]  /*be60*/  LEA R64, P6, R69.reuse, R3.reuse, 0x1 ;  /* 0x0000000345407211 */ /* 0x0c0fe400078c08ff */
[----:B---3--:R-:W-:Y:S02]  /*be70*/  PRMT R67, R60, 0x7632, R67 ;  /* 0x000076323c437816 */ /* 0x008fe40000000043 */
[C---:B------:R-:W-:Y:S01]  /*be80*/  LEA.HI.X.SX32 R65, R69.reuse, R48, 0x1, P6 ;  /* 0x0000003045417211 */ /* 0x040fe200030f0eff */
[----:B------:R-:W-:Y:S01]  /*be90*/  VIADD R69, R69, UR4 ;  /* 0x0000000445457c36 */ /* 0x000fe20008000000 */
[----:B------:R-:W-:Y:S01]  /*bea0*/  PRMT R68, R61, 0x7632, R68 ;  /* 0x000076323d447816 */ /* 0x000fe20000000044 */
[----:B------:R0:W-:Y:S01]  /*beb0*/  @P3 STG.E.U16 desc[UR16][R50.64], R67 ;  /* 0x0000004332003986 */ /* 0x0001e2000c101510 */
[----:B------:R-:W-:Y:S01]  /*bec0*/  ISETP.LT.AND P3, PT, R49, UR5, !P0 ;  /* 0x0000000531007c0c */ /* 0x000fe2000c761270 */
[C---:B------:R-:W-:Y:S01]  /*bed0*/  VIADD R60, R69.reuse, UR4 ;  /* 0x00000004453c7c36 */ /* 0x040fe20008000000 */
[----:B------:R-:W-:Y:S01]  /*bee0*/  LEA R66, P6, R69, R3, 0x1 ;  /* 0x0000000345427211 */ /* 0x000fe200078c08ff */
[----:B------:R-:W-:Y:S01]  /*bef0*/  VIADD R49, R0, 0xf ;  /* 0x0000000f00317836 */ /* 0x000fe20000000000 */
[----:B------:R3:W-:Y:S01]  /*bf00*/  @P5 STG.E.U16 desc[UR16][R64.64], R61 ;  /* 0x0000003d40005986 */ /* 0x0007e2000c101510 */
[----:B------:R-:W-:-:S03]  /*bf10*/  ULDC UR5, c[0x0][0x22c] ;  /* 0x00008b0000057ab9 */ /* 0x000fc60000000800 */
[----:B------:R-:W-:Y:S01]  /*bf20*/  ISETP.LT.AND P5, PT, R49, UR5, !P0 ;  /* 0x0000000531007c0c */ /* 0x000fe2000c7a1270 */
[----:B------:R-:W-:Y:S01]  /*bf30*/  VIADD R49, R0, 0x10 ;  /* 0x0000001000317836 */ /* 0x000fe20000000000 */
[----:B------:R-:W-:Y:S01]  /*bf40*/  ULDC UR5, c[0x0][0x22c] ;  /* 0x00008b0000057ab9 */ /* 0x000fe20000000800 */
[----:B0-----:R-:W-:Y:S02]  /*bf50*/  LEA.HI.X.SX32 R67, R69, R48, 0x1, P6 ;  /* 0x0000003045437211 */ /* 0x001fe400030f0eff */
[C---:B------:R-:W-:Y:S01]  /*bf60*/  LEA R50, P6, R60.reuse, R3, 0x1 ;  /* 0x000000033c327211 */ /* 0x040fe200078c08ff */
[----:B---3--:R-:W-:-:S03]  /*bf70*/  VIADD R64, R60, UR4 ;  /* 0x000000043c407c36 */ /* 0x008fc60008000000 */
[-C--:B------:R-:W-:Y:S01]  /*bf80*/  LEA.HI.X.SX32 R51, R60, R48.reuse, 0x1, P6 ;  /* 0x000000303c337211 */ /* 0x080fe200030f0eff */
[----:B------:R0:W-:Y:S01]  /*bf90*/  @P4 STG.E.U16 desc[UR16][R66.64], R68 ;  /* 0x0000004442004986 */ /* 0x0001e2000c101510 */
[----:B------:R-:W-:Y:S01]  /*bfa0*/  ISETP.LT.AND P4, PT, R49, UR5, !P0 ;  /* 0x0000000531007c0c */ /* 0x000fe2000c781270 */
[C---:B------:R-:W-:Y:S01]  /*bfb0*/  VIADD R65, R64.reuse, UR4 ;  /* 0x0000000440417c36 */ /* 0x040fe20008000000 */
[----:B------:R-:W-:Y:S01]  /*bfc0*/  LEA R60, P6, R64, R3, 0x1 ;  /* 0x00000003403c7211 */ /* 0x000fe200078c08ff */
[----:B------:R-:W-:Y:S01]  /*bfd0*/  VIADD R49, R0, 0x11 ;  /* 0x0000001100317836 */ /* 0x000fe20000000000 */
[----:B------:R3:W-:Y:S01]  /*bfe0*/  @P2 STG.E.U16 desc[UR16][R50.64], R62 ;  /* 0x0000003e32002986 */ /* 0x0007e2000c101510 */
[----:B------:R-:W-:Y:S01]  /*bff0*/  ULDC UR5, c[0x0][0x22c] ;  /* 0x00008b0000057ab9 */ /* 0x000fe20000000800 */
[----:B------:R-:W-:Y:S02]  /*c000*/  LEA.HI.X.SX32 R61, R64, R48, 0x1, P6 ;  /* 0x00000030403d7211 */ /* 0x000fe400030f0eff */
[----:B------:R-:W-:Y:S01]  /*c010*/  ISETP.LT.AND P2, PT, R49, UR5, !P0 ;  /* 0x0000000531007c0c */ /* 0x000fe2000c741270 */
[----:B------:R-:W-:Y:S01]  /*c020*/  VIADD R49, R0, 0x12 ;  /* 0x0000001200317836 */ /* 0x000fe20000000000 */
[----:B------:R-:W-:Y:S01]  /*c030*/  ULDC UR5, c[0x0][0x22c] ;  /* 0x00008b0000057ab9 */ /* 0x000fe20000000800 */
[----:B0-----:R-:W-:Y:S01]  /*c040*/  PRMT R67, R62, 0x7632, R67 ;  /* 0x000076323e437816 */ /* 0x001fe20000000043 */
[----:B---3--:R-:W-:-:S04]  /*c050*/  VIADD R51, R65, UR4 ;  /* 0x0000000441337c36 */ /* 0x008fc80008000000 */
[----:B------:R0:W-:Y:S01]  /*c060*/  @P1 STG.E.U16 desc[UR16][R60.64], R67 ;  /* 0x000000433c001986 */ /* 0x0001e2000c101510 */
[-C--:B------:R-:W-:Y:S02]  /*c070*/  LEA R64, P1, R65, R3.reuse, 0x1 ;  /* 0x0000000341407211 */ /* 0x080fe400078208ff */
[----:B------:R-:W-:Y:S02]  /*c080*/  LEA R50, P6, R51, R3, 0x1 ;  /* 0x0000000333327211 */ /* 0x000fe400078c08ff */
[-C--:B------:R-:W-:Y:S02]  /*c090*/  LEA.HI.X.SX32 R65, R65, R48.reuse, 0x1, P1 ;  /* 0x0000003041417211 */ /* 0x080fe400008f0eff */
[----:B------:R-:W-:Y:S01]  /*c0a0*/  ISETP.LT.AND P1, PT, R49, UR5, !P0 ;  /* 0x0000000531007c0c */ /* 0x000fe2000c721270 */
[----:B------:R-:W-:Y:S01]  /*c0b0*/  VIADD R49, R0, 0x13 ;  /* 0x0000001300317836 */ /* 0x000fe20000000000 */
[----:B------:R-:W-:Y:S01]  /*c0c0*/  ULDC UR5, c[0x0][0x22c] ;  /* 0x00008b0000057ab9 */ /* 0x000fe20000000800 */
[----:B------:R3:W-:Y:S01]  /*c0d0*/  @P3 STG.E.U16 desc[UR16][R64.64], R63 ;  /* 0x0000003f40003986 */ /* 0x0007e2000c101510 */
[C---:B0-----:R-:W-:Y:S01]  /*c0e0*/  VIADD R61, R51.reuse, UR4 ;  /* 0x00000004333d7c36 */ /* 0x041fe20008000000 */
[----:B------:R-:W-:-:S02]  /*c0f0*/  LEA.HI.X.SX32 R51, R51, R48, 0x1, P6 ;  /* 0x0000003033337211 */ /* 0x000fc400030f0eff */
[----:B------:R-:W-:Y:S01]  /*c100*/  ISETP.LT.AND P3, PT, R49, UR5, !P0 ;  /* 0x0000000531007c0c */ /* 0x000fe2000c761270 */
[C---:B------:R-:W-:Y:S01]  /*c110*/  VIADD R66, R61.reuse, UR4 ;  /* 0x000000043d427c36 */ /* 0x040fe20008000000 */
[CC--:B------:R-:W-:Y:S01]  /*c120*/  LEA R60, P6, R61.reuse, R3.reuse, 0x1 ;  /* 0x000000033d3c7211 */ /* 0x0c0fe200078c08ff */
[----:B------:R-:W-:Y:S01]  /*c130*/  VIADD R49, R0, 0x14 ;  /* 0x0000001400317836 */ /* 0x000fe20000000000 */
[----:B------:R-:W-:Y:S02]  /*c140*/  ULDC UR5, c[0x0][0x22c] ;  /* 0x00008b0000057ab9 */ /* 0x000fe40000000800 */
[----:B------:R-:W-:Y:S02]  /*c150*/  LEA.HI.X.SX32 R61, R61, R48, 0x1, P6 ;  /* 0x000000303d3d7211 */ /* 0x000fe400030f0eff */
[----:B---3--:R-:W-:Y:S01]  /*c160*/  PRMT R65, R63, 0x7632, R65 ;  /* 0x000076323f417816 */ /* 0x008fe20000000041 */
[C---:B------:R-:W-:Y:S01]  /*c170*/  VIADD R64, R66.reuse, UR4 ;  /* 0x0000000442407c36 */ /* 0x040fe20008000000 */
[----:B------:R-:W-:-:S03]  /*c180*/  LEA R62, P6, R66, R3, 0x1 ;  /* 0x00000003423e7211 */ /* 0x000fc600078c08ff */
[----:B------:R0:W-:Y:S01]  /*c190*/  @P5 STG.E.U16 desc[UR16][R50.64], R65 ;  /* 0x0000004132005986 */ /* 0x0001e2000c101510 */
[----:B------:R-:W-:Y:S02]  /*c1a0*/  LEA.HI.X.SX32 R63, R66, R48, 0x1, P6 ;  /* 0x00000030423f7211 */ /* 0x000fe400030f0eff */
[----:B------:R-:W-:Y:S01]  /*c1b0*/  ISETP.LT.AND P5, PT, R49, UR5, !P0 ;  /* 0x0000000531007c0c */ /* 0x000fe2000c7a1270 */
[C---:B------:R-:W-:Y:S01]  /*c1c0*/  VIADD R49, R0.reuse, 0x15 ;  /* 0x0000001500317836 */ /* 0x040fe20000000000 */
[----:B------:R-:W-:Y:S01]  /*c1d0*/  ULDC UR5, c[0x0][0x22c] ;  /* 0x00008b0000057ab9 */ /* 0x000fe20000000800 */
[----:B------:R3:W-:Y:S03]  /*c1e0*/  @P4 STG.E.U16 desc[UR16][R60.64], R56 ;  /* 0x000000383c004986 */ /* 0x0007e6000c101510 */
[----:B------:R-:W-:Y:S01]  /*c1f0*/  ISETP.LT.AND P4, PT, R49, UR5, !P0 ;  /* 0x0000000531007c0c */ /* 0x000fe2000c781270 */
[----:B------:R-:W-:Y:S01]  /*c200*/  VIADD R49, R0, 0x16 ;  /* 0x0000001600317836 */ /* 0x000fe20000000000 */
[----:B------:R-:W-:Y:S01]  /*c210*/  ULDC UR5, c[0x0][0x22c] ;  /* 0x00008b0000057ab9 */ /* 0x000fe20000000800 */
[----:B0-----:R-:W-:-:S04]  /*c220*/  LEA R50, P6, R64, R3, 0x1 ;  /* 0x0000000340327211 */ /* 0x001fc800078c08ff */
[C---:B------:R-:W-:Y:S01]  /*c230*/  LEA.HI.X.SX32 R51, R64.reuse, R48, 0x1, P6 ;  /* 0x0000003040337211 */ /* 0x040fe200030f0eff */
[----:B------:R-:W-:Y:S01]  /*c240*/  VIADD R64, R64, UR4 ;  /* 0x0000000440407c36 */ /* 0x000fe20008000000 */
[----:B---3--:R-:W-:-:S03]  /*c250*/  PRMT R61, R56, 0x7632, R61 ;  /* 0x00007632383d7816 */ /* 0x008fc6000000003d */
[C---:B------:R-:W-:Y:S01]  /*c260*/  VIADD R56, R64.reuse, UR4 ;  /* 0x0000000440387c36 */ /* 0x040fe20008000000 */
        /* <DEDUP_REMOVED lines=10> */
[C---:B------:R-:W-:Y:S02]  /*c310*/  LEA R62, P6, R56.reuse, R3, 0x1 ;  /* 0x00000003383e7211 */ /* 0x040fe400078c08ff */
[----:B---3--:R-:W-:Y:S01]  /*c320*/  PRMT R51, R57, 0x7632, R51 ;  /* 0x0000763239337816 */ /* 0x008fe20000000033 */
[C---:B------:R-:W-:Y:S01]  /*c330*/  VIADD R57, R56.reuse, UR4 ;  /* 0x0000000438397c36 */ /* 0x040fe20008000000 */
[----:B------:R-:W-:-:S03]  /*c340*/  LEA.HI.X.SX32 R63, R56, R48, 0x1, P6 ;  /* 0x00000030383f7211 */ /* 0x000fc600030f0eff */
[----:B------:R0:W-:Y:S01]  /*c350*/  @P3 STG.E.U16 desc[UR16][R60.64], R51 ;  /* 0x000000333c003986 */ /* 0x0001e2000c101510 */
[----:B------:R-:W-:Y:S02]  /*c360*/  LEA R50, P6, R57, R3, 0x1 ;  /* 0x0000000339327211 */ /* 0x000fe400078c08ff */
[----:B------:R-:W-:Y:S01]  /*c370*/  ISETP.LT.AND P3, PT, R49, UR5, !P0 ;  /* 0x0000000531007c0c */ /* 0x000fe2000c761270 */
[----:B------:R-:W-:Y:S01]  /*c380*/  VIADD R49, R0, 0x19 ;  /* 0x0000001900317836 */ /* 0x000fe20000000000 */
[----:B------:R3:W-:Y:S01]  /*c390*/  @P5 STG.E.U16 desc[UR16][R62.64], R58 ;  /* 0x0000003a3e005986 */ /* 0x0007e2000c101510 */
[----:B------:R-:W-:-:S03]  /*c3a0*/  ULDC UR5, c[0x0][0x22c] ;  /* 0x00008b0000057ab9 */ /* 0x000fc60000000800 */
        /* <DEDUP_REMOVED lines=21> */
[----:B------:R-:W-:Y:S01]  /*c500*/  ULDC UR5, c[0x0][0x22c] ;  /* 0x00008b0000057ab9 */ /* 0x000fe20000000800 */
[C---:B------:R-:W-:Y:S01]  /*c510*/  VIADD R62, R58.reuse, UR4 ;  /* 0x000000043a3e7c36 */ /* 0x040fe20008000000 */
[----:B------:R-:W-:Y:S02]  /*c520*/  LEA.HI.X.SX32 R51, R51, R48, 0x1, P6 ;  /* 0x0000003033337211 */ /* 0x000fe400030f0eff */
[----:B---3--:R-:W-:Y:S02]  /*c530*/  PRMT R57, R59, 0x7632, R57 ;  /* 0x000076323b397816 */ /* 0x008fe40000000039 */
        /* <DEDUP_REMOVED lines=10> */
[-C--:B------:R-:W-:Y:S02]  /*c5e0*/  LEA R58, P6, R62, R3.reuse, 0x1 ;  /* 0x000000033e3a7211 */ /* 0x080fe400078c08ff */
[----:B---3--:R-:W-:Y:S02]  /*c5f0*/  PRMT R51, R52, 0x7632, R51 ;  /* 0x0000763234337816 */ /* 0x008fe40000000033 */
[C---:B------:R-:W-:Y:S01]  /*c600*/  LEA.HI.X.SX32 R59, R62.reuse, R48, 0x1, P6 ;  /* 0x000000303e3b7211 */ /* 0x040fe200030f0eff */
[----:B------:R-:W-:Y:S02]  /*c610*/  VIADD R62, R62, UR4 ;  /* 0x000000043e3e7c36 */ /* 0x000fe40008000000 */
        /* <DEDUP_REMOVED lines=10> */
[-C--:B0-----:R-:W-:Y:S02]  /*c6c0*/  LEA.HI.X.SX32 R51, R62, R48.reuse, 0x1, P6 ;  /* 0x000000303e337211 */ /* 0x081fe400030f0eff */
[CC--:B------:R-:W-:Y:S01]  /*c6d0*/  LEA R56, P6, R52.reuse, R3.reuse, 0x1 ;  /* 0x0000000334387211 */ /* 0x0c0fe200078c08ff */
[C---:B---3--:R-:W-:Y:S01]  /*c6e0*/  VIADD R58, R52.reuse, UR4 ;  /* 0x00000004343a7c36 */ /* 0x048fe20008000000 */
[----:B------:R-:W-:Y:S02]  /*c6f0*/  PRMT R59, R53, 0x7632, R59 ;  /* 0x00007632353b7816 */ /* 0x000fe4000000003b */
[-C--:B------:R-:W-:Y:S02]  /*c700*/  LEA.HI.X.SX32 R57, R52, R48.reuse, 0x1, P6 ;  /* 0x0000003034397211 */ /* 0x080fe400030f0eff */
[----:B------:R-:W-:Y:S01]  /*c710*/  LEA R52, P6, R58, R3, 0x1 ;  /* 0x000000033a347211 */ /* 0x000fe200078c08ff */
[----:B------:R0:W-:Y:S01]  /*c720*/  @P2 STG.E.U16 desc[UR16][R50.64], R59 ;  /* 0x0000003b32002986 */ /* 0x0001e2000c101510 */
[----:B------:R-:W-:Y:S01]  /*c730*/  ISETP.LT.AND P2, PT, R49, UR5, !P0 ;  /* 0x0000000531007c0c */ /* 0x000fe2000c741270 */
[----:B------:R-:W-:Y:S01]  /*c740*/  VIADD R49, R0, 0x21 ;  /* 0x0000002100317836 */ /* 0x000fe20000000000 */
[C---:B------:R-:W-:Y:S01]  /*c750*/  LEA.HI.X.SX32 R53, R58.reuse, R48, 0x1, P6 ;  /* 0x000000303a357211 */ /* 0x040fe200030f0eff */
[----:B------:R-:W-:Y:S01]  /*c760*/  VIADD R58, R58, UR4 ;  /* 0x000000043a3a7c36 */ /* 0x000fe20008000000 */
[----:B------:R-:W-:Y:S01]  /*c770*/  ULDC UR5, c[0x0][0x22c] ;  /* 0x00008b0000057ab9 */ /* 0x000fe20000000800 */
[----:B------:R3:W-:Y:S01]  /*c780*/  @P1 STG.E.U16 desc[UR16][R56.64], R54 ;  /* 0x0000003638001986 */ /* 0x0007e2000c101510 */
[----:B------:R-:W-:Y:S01]  /*c790*/  ISETP.LT.AND P1, PT, R49, UR5, !P0 ;  /* 0x0000000531007c0c */ /* 0x000fe2000c721270 */
[----:B------:R-:W-:Y:S01]  /*c7a0*/  VIADD R49, R0, 0x22 ;  /* 0x0000002200317836 */ /* 0x000fe20000000000 */
[----:B------:R-:W-:Y:S01]  /*c7b0*/  ULDC UR5, c[0x0][0x22c] ;  /* 0x00008b0000057ab9 */ /* 0x000fe20000000800 */
[----:B0-----:R-:W-:-:S05]  /*c7c0*/  PRMT R51, R54, 0x7632, R51 ;  /* 0x0000763236337816 */ /* 0x001fca0000000033 */
[----:B------:R0:W-:Y:S01]  /*c7d0*/  @P3 STG.E.U16 desc[UR16][R52.64], R51 ;  /* 0x0000003334003986 */ /* 0x0001e2000c101510 */
[C---:B---3--:R-:W-:Y:S01]  /*c7e0*/  VIADD R54, R58.reuse, UR4 ;  /* 0x000000043a367c36 */ /* 0x048fe20008000000 */
[----:B------:R-:W-:-:S04]  /*c7f0*/  LEA R50, P3, R58, R3, 0x1 ;  /* 0x000000033a327211 */ /* 0x000fc800078608ff */
[----:B------:R-:W-:-:S04]  /*c800*/  LEA R56, P6, R54, R3, 0x1 ;  /* 0x0000000336387211 */ /* 0x000fc800078c08ff */
[-C--:B------:R-:W-:Y:S02]  /*c810*/  LEA.HI.X.SX32 R57, R54, R48.reuse, 0x1, P6 ;  /* 0x0000003036397211 */ /* 0x080fe400030f0eff */
[-C--:B0-----:R-:W-:Y:S01]  /*c820*/  LEA.HI.X.SX32 R51, R58, R48.reuse, 0x1, P3 ;  /* 0x000000303a337211 */ /* 0x081fe200018f0eff */
[----:B------:R-:W-:Y:S01]  /*c830*/  VIADD R53, R54, UR4 ;  /* 0x0000000436357c36 */ /* 0x000fe20008000000 */
[----:B------:R-:W-:Y:S01]  /*c840*/  ISETP.LT.AND P3, PT, R49, UR5, !P0 ;  /* 0x0000000531007c0c */ /* 0x000fe2000c761270 */
[C---:B------:R-:W-:Y:S01]  /*c850*/  VIADD R49, R0.reuse, 0x23 ;  /* 0x0000002300317836 */ /* 0x040fe20000000000 */
[----:B------:R-:W-:Y:S01]  /*c860*/  ULDC UR5, c[0x0][0x22c] ;  /* 0x00008b0000057ab9 */ /* 0x000fe20000000800 */
[C---:B------:R-:W-:Y:S01]  /*c870*/  VIADD R54, R53.reuse, UR4 ;  /* 0x0000000435367c36 */ /* 0x040fe20008000000 */
[----:B------:R-:W-:Y:S01]  /*c880*/  LEA R52, P6, R53, R3, 0x1 ;  /* 0x0000000335347211 */ /* 0x000fe200078c08ff */
        /* <DEDUP_REMOVED lines=18> */
[----:B---3--:R-:W-:Y:S01]  /*c9b0*/  PRMT R53, R16, 0x7632, R53 ;  /* 0x0000763210357816 */ /* 0x008fe20000000035 */
[----:B------:R-:W-:Y:S01]  /*c9c0*/  VIADD R16, R0, 0x27 ;  /* 0x0000002700107836 */ /* 0x000fe20000000000 */
[CC--:B------:R-:W-:Y:S01]  /*c9d0*/  LEA.HI.X.SX32 R55, R58.reuse, R48.reuse, 0x1, P6 ;  /* 0x000000303a377211 */ /* 0x0c0fe200030f0eff */
[----:B------:R-:W-:Y:S02]  /*c9e0*/  VIADD R58, R58, UR4 ;  /* 0x000000043a3a7c36 */ /* 0x000fe40008000000 */
[----:B------:R0:W-:Y:S01]  /*c9f0*/  @P1 STG.E.U16 desc[UR16][R50.64], R53 ;  /* 0x0000003532001986 */ /* 0x0001e2000c101510 */
[----:B------:R-:W-:Y:S01]  /*ca00*/  ISETP.LT.AND P1, PT, R49, UR5, !P0 ;  /* 0x0000000531007c0c */ /* 0x000fe2000c721270 */
[C---:B------:R-:W-:Y:S01]  /*ca10*/  VIADD R49, R58.reuse, UR4 ;  /* 0x000000043a317c36 */ /* 0x040fe20008000000 */
[----:B------:R-:W-:Y:S01]  /*ca20*/  LEA R52, P6, R58, R3, 0x1 ;  /* 0x000000033a347211 */ /* 0x000fe200078c08ff */
[----:B------:R-:W-:Y:S01]  /*ca30*/  ULDC UR5, c[0x0][0x22c] ;  /* 0x00008b0000057ab9 */ /* 0x000fe20000000800 */
[----:B------:R3:W-:Y:S01]  /*ca40*/  @P3 STG.E.U16 desc[UR16][R54.64], R17 ;  /* 0x0000001136003986 */ /* 0x0007e2000c101510 */
[----:B------:R-:W-:Y:S01]  /*ca50*/  ISETP.LT.AND P3, PT, R16, UR5, !P0 ;  /* 0x0000000510007c0c */ /* 0x000fe2000c761270 */
[----:B------:R-:W-:Y:S01]  /*ca60*/  VIADD R16, R0, 0x28 ;  /* 0x0000002800107836 */ /* 0x000fe20000000000 */
[----:B------:R-:W-:Y:S01]  /*ca70*/  ULDC UR5, c[0x0][0x22c] ;  /* 0x00008b0000057ab9 */ /* 0x000fe20000000800 */
[----:B0-----:R-:W-:-:S02]  /*ca80*/  LEA.HI.X.SX32 R53, R58, R48, 0x1, P6 ;  /* 0x000000303a357211 */ /* 0x001fc400030f0eff */
[-C--:B------:R-:W-:Y:S02]  /*ca90*/  LEA R50, P6, R49, R3.reuse, 0x1 ;  /* 0x0000000331327211 */ /* 0x080fe400078c08ff */
[----:B---3--:R-:W-:Y:S01]  /*caa0*/  PRMT R55, R17, 0x7632, R55 ;  /* 0x0000763211377816 */ /* 0x008fe20000000037 */
[C---:B------:R-:W-:Y:S01]  /*cab0*/  VIADD R54, R49.reuse, UR4 ;  /* 0x0000000431367c36 */ /* 0x040fe20008000000 */
[-C--:B------:R-:W-:Y:S01]  /*cac0*/  LEA.HI.X.SX32 R51, R49, R48.reuse, 0x1, P6 ;  /* 0x0000003031337211 */ /* 0x080fe200030f0eff */
[----:B------:R-:W-:Y:S02]  /*cad0*/  VIADD R49, R0, 0x29 ;  /* 0x0000002900317836 */ /* 0x000fe40000000000 */
[----:B------:R0:W-:Y:S01]  /*cae0*/  @P5 STG.E.U16 desc[UR16][R52.64], R55 ;  /* 0x0000003734005986 */ /* 0x0001e2000c101510 */
[----:B------:R-:W-:Y:S01]  /*caf0*/  ISETP.LT.AND P5, PT, R16, UR5, !P0 ;  /* 0x0000000510007c0c */ /* 0x000fe2000c7a1270 */
[----:B------:R-:W-:Y:S01]  /*cb00*/  ULDC UR5, c[0x0][0x22c] ;  /* 0x00008b0000057ab9 */ /* 0x000fe20000000800 */
[----:B------:R-:W-:Y:S01]  /*cb10*/  LEA R16, P6, R54, R3, 0x1 ;  /* 0x0000000336107211 */ /* 0x000fe200078c08ff */
[----:B------:R3:W-:Y:S01]  /*cb20*/  @P4 STG.E.U16 desc[UR16][R50.64], R18 ;  /* 0x0000001232004986 */ /* 0x0007e2000c101510 */
[----:B------:R-:W-:Y:S01]  /*cb30*/  ISETP.LT.AND P4, PT, R49, UR5, !P0 ;  /* 0x0000000531007c0c */ /* 0x000fe2000c781270 */
[----:B------:R-:W-:Y:S01]  /*cb40*/  VIADD R49, R0, 0x2a ;  /* 0x0000002a00317836 */ /* 0x000fe20000000000 */
[C---:B------:R-:W-:Y:S01]  /*cb50*/  LEA.HI.X.SX32 R17, R54.reuse, R48, 0x1, P6 ;  /* 0x0000003036117211 */ /* 0x040fe200030f0eff */
[----:B------:R-:W-:Y:S01]  /*cb60*/  VIADD R54, R54, UR4 ;  /* 0x0000000436367c36 */ /* 0x000fe20008000000 */
[----:B------:R-:W-:Y:S01]  /*cb70*/  ULDC UR5, c[0x0][0x22c] ;  /* 0x00008b0000057ab9 */ /* 0x000fe20000000800 */
[----:B0-----:R-:W-:-:S02]  /*cb80*/  PRMT R53, R18, 0x7632, R53 ;  /* 0x0000763212357816 */ /* 0x001fc40000000035 */
[----:B---3--:R-:W-:-:S03]  /*cb90*/  VIADD R51, R54, UR4 ;  /* 0x0000000436337c36 */ /* 0x008fc60008000000 */
[----:B------:R0:W-:Y:S01]  /*cba0*/  @P2 STG.E.U16 desc[UR16][R16.64], R53 ;  /* 0x0000003510002986 */ /* 0x0001e2000c101510 */
[-C--:B------:R-:W-:Y:S01]  /*cbb0*/  LEA R52, P2, R54, R3.reuse, 0x1 ;  /* 0x0000000336347211 */ /* 0x080fe200078408ff */
[----:B------:R-:W-:Y:S01]  /*cbc0*/  VIADD R18, R0, 0x2b ;  /* 0x0000002b00127836 */ /* 0x000fe20000000000 */
[----:B------:R-:W-:Y:S02]  /*cbd0*/  LEA R50, P6, R51, R3, 0x1 ;  /* 0x0000000333327211 */ /* 0x000fe400078c08ff */
[-C--:B0-----:R-:W-:Y:S01]  /*cbe0*/  LEA.HI.X.SX32 R53, R54, R48.reuse, 0x1, P2 ;  /* 0x0000003036357211 */ /* 0x081fe200010f0eff */
[----:B------:R-:W-:Y:S01]  /*cbf0*/  VIADD R17, R0, 0x2c ;  /* 0x0000002c00117836 */ /* 0x000fe20000000000 */
[----:B------:R-:W-:Y:S01]  /*cc00*/  ISETP.LT.AND P2, PT, R49, UR5, !P0 ;  /* 0x0000000531007c0c */ /* 0x000fe2000c741270 */
[----:B------:R-:W-:Y:S02]  /*cc10*/  ULDC UR5, c[0x0][0x22c] ;  /* 0x00008b0000057ab9 */ /* 0x000fe40000000800 */
[----:B------:R0:W-:Y:S01]  /*cc20*/  @P1 STG.E.U16 desc[UR16][R52.64], R19 ;  /* 0x0000001334001986 */ /* 0x0001e2000c101510 */
[----:B------:R-:W-:Y:S01]  /*cc30*/  ISETP.LT.AND P1, PT, R18, UR5, !P0 ;  /* 0x0000000512007c0c */ /* 0x000fe2000c721270 */
[C---:B------:R-:W-:Y:S01]  /*cc40*/  VIADD R18, R51.reuse, UR4 ;  /* 0x0000000433127c36 */ /* 0x040fe20008000000 */
[----:B------:R-:W-:Y:S01]  /*cc50*/  LEA.HI.X.SX32 R51, R51, R48, 0x1, P6 ;  /* 0x0000003033337211 */ /* 0x000fe200030f0eff */
[----:B------:R-:W-:-:S02]  /*cc60*/  ULDC UR5, c[0x0][0x22c] ;  /* 0x00008b0000057ab9 */ /* 0x000fc40000000800 */
[C---:B------:R-:W-:Y:S01]  /*cc70*/  VIADD R49, R18.reuse, UR4 ;  /* 0x0000000412317c36 */ /* 0x040fe20008000000 */
[----:B------:R-:W-:Y:S02]  /*cc80*/  LEA R16, P6, R18, R3, 0x1 ;  /* 0x0000000312107211 */ /* 0x000fe400078c08ff */
[----:B0-----:R-:W-:Y:S01]  /*cc90*/  PRMT R53, R19, 0x7632, R53 ;  /* 0x0000763213357816 */ /* 0x001fe20000000035 */
[----:B------:R-:W-:Y:S02]  /*cca0*/  VIADD R19, R0, 0x2d ;  /* 0x0000002d00137836 */ /* 0x000fe40000000000 */
[----:B------:R-:W-:Y:S02]  /*ccb0*/  VIADD R52, R49, UR4 ;  /* 0x0000000431347c36 */ /* 0x000fe40008000000 */
[----:B------:R0:W-:Y:S01]  /*ccc0*/  @P3 STG.E.U16 desc[UR16][R50.64], R53 ;  /* 0x0000003532003986 */ /* 0x0001e2000c101510 */
[----:B------:R-:W-:Y:S01]  /*ccd0*/  ISETP.LT.AND P3, PT, R17, UR5, !P0 ;  /* 0x0000000511007c0c */ /* 0x000fe2000c761270 */
[----:B------:R-:W-:Y:S01]  /*cce0*/  ULDC UR5, c[0x0][0x22c] ;  /* 0x00008b0000057ab9 */ /* 0x000fe20000000800 */
[----:B------:R-:W-:-:S02]  /*ccf0*/  LEA.HI.X.SX32 R17, R18, R48, 0x1, P6 ;  /* 0x0000003012117211 */ /* 0x000fc400030f0eff */
[----:B------:R-:W-:-:S03]  /*cd00*/  LEA R18, P6, R49, R3, 0x1 ;  /* 0x0000000331127211 */ /* 0x000fc600078c08ff */
[----:B------:R3:W-:Y:S01]  /*cd10*/  @P5 STG.E.U16 desc[UR16][R16.64], R12 ;  /* 0x0000000c10005986 */ /* 0x0007e2000c101510 */
[----:B------:R-:W-:Y:S01]  /*cd20*/  ISETP.LT.AND P5, PT, R19, UR5, !P0 ;  /* 0x0000000513007c0c */ /* 0x000fe2000c7a1270 */
[----:B------:R-:W-:Y:S01]  /*cd30*/  ULDC UR5, c[0x0][0x22c] ;  /* 0x00008b0000057ab9 */ /* 0x000fe20000000800 */
[----:B------:R-:W-:Y:S01]  /*cd40*/  LEA.HI.X.SX32 R19, R49, R48, 0x1, P6 ;  /* 0x0000003031137211 */ /* 0x000fe200030f0eff */
[----:B------:R-:W-:Y:S01]  /*cd50*/  VIADD R49, R0, 0x2e ;  /* 0x0000002e00317836 */ /* 0x000fe20000000000 */
[----:B0-----:R-:W-:-:S04]  /*cd60*/  LEA R50, P6, R52, R3, 0x1 ;  /* 0x0000000334327211 */ /* 0x001fc800078c08ff */
[C---:B------:R-:W-:Y:S01]  /*cd70*/  LEA.HI.X.SX32 R51, R52.reuse, R48, 0x1, P6 ;  /* 0x0000003034337211 */ /* 0x040fe200030f0eff */
[----:B------:R-:W-:Y:S01]  /*cd80*/  VIADD R52, R52, UR4 ;  /* 0x0000000434347c36 */ /* 0x000fe20008000000 */
[----:B---3--:R-:W-:Y:S01]  /*cd90*/  PRMT R17, R12, 0x7632, R17 ;  /* 0x000076320c117816 */ /* 0x008fe20000000011 */
[----:B------:R-:W-:-:S03]  /*cda0*/  VIADD R12, R0, 0x2f ;  /* 0x0000002f000c7836 */ /* 0x000fc60000000000 */
[CC--:B------:R-:W-:Y:S01]  /*cdb0*/  LEA R16, P6, R52.reuse, R3.reuse, 0x1 ;  /* 0x0000000334107211 */ /* 0x0c0fe200078c08ff */
[----:B------:R0:W-:Y:S01]  /*cdc0*/  @P4 STG.E.U16 desc[UR16][R18.64], R17 ;  /* 0x0000001112004986 */ /* 0x0001e2000c101510 */
[----:B------:R-:W-:Y:S01]  /*cdd0*/  ISETP.LT.AND P4, PT, R49, UR5, !P0 ;  /* 0x0000000531007c0c */ /* 0x000fe2000c781270 */
[----:B------:R-:W-:Y:S01]  /*cde0*/  VIADD R49, R52, UR4 ;  /* 0x0000000434317c36 */ /* 0x000fe20008000000 */
[----:B------:R-:W-:Y:S01]  /*cdf0*/  ULDC UR5, c[0x0][0x22c] ;  /* 0x00008b0000057ab9 */ /* 0x000fe20000000800 */
[----:B------:R3:W-:Y:S01]  /*ce00*/  @P2 STG.E.U16 desc[UR16][R50.64], R13 ;  /* 0x0000000d32002986 */ /* 0x0007e2000c101510 */
[----:B------:R-:W-:Y:S01]  /*ce10*/  ISETP.LT.AND P2, PT, R12, UR5, !P0 ;  /* 0x000000050c007c0c */ /* 0x000fe2000c741270 */
[----:B------:R-:W-:Y:S01]  /*ce20*/  VIADD R12, R0, 0x30 ;  /* 0x00000030000c7836 */ /* 0x000fe20000000000 */
[----:B------:R-:W-:Y:S01]  /*ce30*/  ULDC UR5, c[0x0][0x22c] ;  /* 0x00008b0000057ab9 */ /* 0x000fe20000000800 */
[----:B0-----:R-:W-:Y:S02]  /*ce40*/  LEA.HI.X.SX32 R17, R52, R48, 0x1, P6 ;  /* 0x0000003034117211 */ /* 0x001fe400030f0eff */
[----:B------:R-:W-:-:S02]  /*ce50*/  LEA R18, P6, R49, R3, 0x1 ;  /* 0x0000000331127211 */ /* 0x000fc400078c08ff */
        /* <DEDUP_REMOVED lines=30> */
[----:B------:R-:W-:-:S03]  /*d040*/  LEA R12, P6, R14, R3, 0x1 ;  /* 0x000000030e0c7211 */ /* 0x000fc600078c08ff */
[----:B------:R-:W-:Y:S01]  /*d050*/  VIADD R50, R49, UR4 ;  /* 0x0000000431327c36 */ /* 0x000fe20008000000 */
[----:B0-----:R-:W-:Y:S01]  /*d060*/  PRMT R17, R15, 0x7632, R17 ;  /* 0x000076320f117816 */ /* 0x001fe20000000011 */
[----:B------:R-:W-:-:S04]  /*d070*/  VIADD R15, R0, 0x35 ;  /* 0x00000035000f7836 */ /* 0x000fc80000000000 */
[----:B------:R0:W-:Y:S01]  /*d080*/  @P2 STG.E.U16 desc[UR16][R18.64], R17 ;  /* 0x0000001112002986 */ /* 0x0001e2000c101510 */
[----:B------:R-:W-:Y:S01]  /*d090*/  ISETP.LT.AND P2, PT, R13, UR5, !P0 ;  /* 0x000000050d007c0c */ /* 0x000fe2000c741270 */
[----:B------:R-:W-:Y:S01]  /*d0a0*/  ULDC UR5, c[0x0][0x22c] ;  /* 0x00008b0000057ab9 */ /* 0x000fe20000000800 */
[----:B------:R-:W-:Y:S02]  /*d0b0*/  LEA.HI.X.SX32 R13, R14, R48, 0x1, P6 ;  /* 0x000000300e0d7211 */ /* 0x000fe400030f0eff */
[----:B------:R-:W-:-:S03]  /*d0c0*/  LEA R14, P6, R49, R3, 0x1 ;  /* 0x00000003310e7211 */ /* 0x000fc600078c08ff */
[----:B-1----:R1:W-:Y:S01]  /*d0d0*/  @P1 STG.E.U16 desc[UR16][R12.64], R8 ;  /* 0x000000080c001986 */ /* 0x0023e2000c101510 */
[----:B------:R-:W-:Y:S01]  /*d0e0*/  ISETP.LT.AND P1, PT, R15, UR5, !P0 ;  /* 0x000000050f007c0c */ /* 0x000fe2000c721270 */
[----:B------:R-:W-:Y:S01]  /*d0f0*/  ULDC UR5, c[0x0][0x22c] ;  /* 0x00008b0000057ab9 */ /* 0x000fe20000000800 */
[-C--:B------:R-:W-:Y:S01]  /*d100*/  LEA.HI.X.SX32 R15, R49, R48.reuse, 0x1, P6 ;  /* 0x00000030310f7211 */ /* 0x080fe200030f0eff */
[----:B0-----:R-:W-:Y:S01]  /*d110*/  VIADD R18, R0, 0x36 ;  /* 0x0000003600127836 */ /* 0x001fe20000000000 */
[C---:B------:R-:W-:Y:S02]  /*d120*/  LEA R16, P6, R50.reuse, R3, 0x1 ;  /* 0x0000000332107211 */ /* 0x040fe400078c08ff */
[----:B------:R-:W-:Y:S02]  /*d130*/  PRMT R19, R9, 0x7632, R19 ;  /* 0x0000763209137816 */ /* 0x000fe40000000013 */
[C---:B------:R-:W-:Y:S01]  /*d140*/  LEA.HI.X.SX32 R17, R50.reuse, R48, 0x1, P6 ;  /* 0x0000003032117211 */ /* 0x040fe200030f0eff */
[----:B------:R-:W-:Y:S01]  /*d150*/  VIADD R50, R50, UR4 ;  /* 0x0000000432327c36 */ /* 0x000fe20008000000 */
[----:B-1----:R-:W-:Y:S01]  /*d160*/  PRMT R13, R8, 0x7632, R13 ;  /* 0x00007632080d7816 */ /* 0x002fe2000000000d */
[----:B------:R-:W-:-:S03]  /*d170*/  VIADD R8, R0, 0x37 ;  /* 0x0000003700087836 */ /* 0x000fc60000000000 */
[-C--:B------:R-:W-:Y:S01]  /*d180*/  LEA R12, P6, R50, R3.reuse, 0x1 ;  /* 0x00000003320c7211 */ /* 0x080fe200078c08ff */
        /* <DEDUP_REMOVED lines=9> */
[C---:B------:R-:W-:Y:S01]  /*d220*/  LEA R14, P6, R18.reuse, R3, 0x1 ;  /* 0x00000003120e7211 */ /* 0x040fe200078c08ff */
[----:B-1----:R-:W-:-:S02]  /*d230*/  VIADD R17, R18, UR4 ;  /* 0x0000000412117c36 */ /* 0x002fc40008000000 */
[----:B------:R0:W-:Y:S01]  /*d240*/  @P4 STG.E.U16 desc[UR16][R12.64], R19 ;  /* 0x000000130c004986 */ /* 0x0001e2000c101510 */
[-C--:B------:R-:W-:Y:S01]  /*d250*/  LEA.HI.X.SX32 R15, R18, R48.reuse, 0x1, P6 ;  /* 0x00000030120f7211 */ /* 0x080fe200030f0eff */
[----:B------:R-:W-:Y:S01]  /*d260*/  VIADD R16, R0, 0x39 ;  /* 0x0000003900107836 */ /* 0x000fe20000000000 */
[----:B------:R-:W-:Y:S01]  /*d270*/  ISETP.LT.AND P4, PT, R8, UR5, !P0 ;  /* 0x0000000508007c0c */ /* 0x000fe2000c781270 */
[----:B------:R-:W-:Y:S01]  /*d280*/  ULDC UR5, c[0x0][0x22c] ;  /* 0x00008b0000057ab9 */ /* 0x000fe20000000800 */
[C---:B------:R-:W-:Y:S01]  /*d290*/  LEA R8, P6, R17.reuse, R3, 0x1 ;  /* 0x0000000311087211 */ /* 0x040fe200078c08ff */
[----:B------:R1:W-:Y:S01]  /*d2a0*/  @P2 STG.E.U16 desc[UR16][R14.64], R10 ;  /* 0x0000000a0e002986 */ /* 0x0003e2000c101510 */
[----:B------:R-:W-:Y:S01]  /*d2b0*/  ISETP.LT.AND P2, PT, R16, UR5, !P0 ;  /* 0x0000000510007c0c */ /* 0x000fe2000c741270 */
[----:B------:R-:W-:Y:S01]  /*d2c0*/  VIADD R16, R0, 0x3a ;  /* 0x0000003a00107836 */ /* 0x000fe20000000000 */
[C---:B------:R-:W-:Y:S01]  /*d2d0*/  LEA.HI.X.SX32 R9, R17.reuse, R48, 0x1, P6 ;  /* 0x0000003011097211 */ /* 0x040fe200030f0eff */
[----:B------:R-:W-:Y:S01]  /*d2e0*/  VIADD R17, R17, UR4 ;  /* 0x0000000411117c36 */ /* 0x000fe20008000000 */
[----:B------:R-:W-:Y:S01]  /*d2f0*/  ULDC UR5, c[0x0][0x22c] ;  /* 0x00008b0000057ab9 */ /* 0x000fe20000000800 */
[----:B0-----:R-:W-:-:S05]  /*d300*/  PRMT R13, R10, 0x7632, R13 ;  /* 0x000076320a0d7816 */ /* 0x001fca000000000d */
[----:B------:R0:W-:Y:S01]  /*d310*/  @P1 STG.E.U16 desc[UR16][R8.64], R13 ;  /* 0x0000000d08001986 */ /* 0x0001e2000c101510 */
[C---:B------:R-:W-:Y:S01]  /*d320*/  LEA R12, P1, R17.reuse, R3, 0x1 ;  /* 0x00000003110c7211 */ /* 0x040fe200078208ff */
[----:B-1----:R-:W-:Y:S02]  /*d330*/  VIADD R15, R17, UR4 ;  /* 0x00000004110f7c36 */ /* 0x002fe40008000000 */
[----:B------:R-:W-:-:S03]  /*d340*/  VIADD R10, R0, 0x3b ;  /* 0x0000003b000a7836 */ /* 0x000fc60000000000 */
        /* <DEDUP_REMOVED lines=20> */
[----:B------:R1:W-:Y:S01]  /*d490*/  @P4 STG.E.U16 desc[UR16][R8.64], R4 ;  /* 0x0000000408004986 */ /* 0x0003e2000c101510 */
[----:B------:R-:W-:Y:S01]  /*d4a0*/  ISETP.LT.AND P4, PT, R11, UR5, !P0 ;  /* 0x000000050b007c0c */ /* 0x000fe2000c781270 */
[----:B------:R-:W-:Y:S01]  /*d4b0*/  ULDC UR5, c[0x0][0x22c] ;  /* 0x00008b0000057ab9 */ /* 0x000fe20000000800 */
[-C--:B------:R-:W-:Y:S01]  /*d4c0*/  LEA.HI.X.SX32 R11, R16, R48.reuse, 0x1, P6 ;  /* 0x00000030100b7211 */ /* 0x080fe200030f0eff */
[----:B0-----:R-:W-:Y:S01]  /*d4d0*/  VIADD R14, R0, 0x3e ;  /* 0x0000003e000e7836 */ /* 0x001fe20000000000 */
[----:B------:R-:W-:Y:S02]  /*d4e0*/  LEA R12, P6, R17, R3, 0x1 ;  /* 0x00000003110c7211 */ /* 0x000fe400078c08ff */
[----:B------:R-:W-:Y:S02]  /*d4f0*/  PRMT R15, R5, 0x7632, R15 ;  /* 0x00007632050f7816 */ /* 0x000fe4000000000f */
[C---:B------:R-:W-:Y:S01]  /*d500*/  LEA.HI.X.SX32 R13, R17.reuse, R48, 0x1, P6 ;  /* 0x00000030110d7211 */ /* 0x040fe200030f0eff */
[----:B------:R-:W-:Y:S01]  /*d510*/  VIADD R17, R17, UR4 ;  /* 0x0000000411117c36 */ /* 0x000fe20008000000 */
[----:B-1----:R-:W-:Y:S01]  /*d520*/  PRMT R9, R4, 0x7632, R9 ;  /* 0x0000763204097816 */ /* 0x002fe20000000009 */
[----:B------:R-:W-:-:S03]  /*d530*/  VIADD R4, R0, 0x3f ;  /* 0x0000003f00047836 */ /* 0x000fc60000000000 */
[CC--:B------:R-:W-:Y:S01]  /*d540*/  LEA R8, P6, R17.reuse, R3.reuse, 0x1 ;  /* 0x0000000311087211 */ /* 0x0c0fe200078c08ff */
[----:B------:R0:W-:Y:S01]  /*d550*/  @P2 STG.E.U16 desc[UR16][R10.64], R9 ;  /* 0x000000090a002986 */ /* 0x0001e2000c101510 */
[----:B------:R-:W-:Y:S01]  /*d560*/  ISETP.LT.AND P2, PT, R14, UR5, !P0 ;  /* 0x000000050e007c0c */ /* 0x000fe2000c741270 */
[C---:B------:R-:W-:Y:S01]  /*d570*/  VIADD R14, R17.reuse, UR4 ;  /* 0x00000004110e7c36 */ /* 0x040fe20008000000 */
[----:B------:R-:W-:Y:S01]  /*d580*/  ULDC UR5, c[0x0][0x22c] ;  /* 0x00008b0000057ab9 */ /* 0x000fe20000000800 */
[----:B------:R1:W-:Y:S01]  /*d590*/  @P1 STG.E.U16 desc[UR16][R12.64], R5 ;  /* 0x000000050c001986 */ /* 0x0003e2000c101510 */
[----:B------:R-:W-:Y:S01]  /*d5a0*/  ISETP.LT.AND P1, PT, R4, UR5, !P0 ;  /* 0x0000000504007c0c */ /* 0x000fe2000c721270 */
[----:B------:R-:W-:Y:S01]  /*d5b0*/  VIADD R4, R0, 0x40 ;  /* 0x0000004000047836 */ /* 0x000fe20000000000 */
[----:B------:R-:W-:Y:S01]  /*d5c0*/  ULDC UR5, c[0x0][0x22c] ;  /* 0x00008b0000057ab9 */ /* 0x000fe20000000800 */
[----:B0-----:R-:W-:Y:S02]  /*d5d0*/  LEA.HI.X.SX32 R9, R17, R48, 0x1, P6 ;  /* 0x0000003011097211 */ /* 0x001fe400030f0eff */
[C---:B------:R-:W-:Y:S01]  /*d5e0*/  LEA R10, P6, R14.reuse, R3, 0x1 ;  /* 0x000000030e0a7211 */ /* 0x040fe200078c08ff */
[----:B------:R0:W3:Y:S01]  /*d5f0*/  LDS.128 R16, [R2] ;  /* 0x0000000002107984 */ /* 0x0000e20000000c00 */
[----:B-1----:R-:W-:-:S02]  /*d600*/  VIADD R13, R14, UR4 ;  /* 0x000000040e0d7c36 */ /* 0x002fc40008000000 */
[-C--:B------:R-:W-:Y:S01]  /*d610*/  LEA.HI.X.SX32 R11, R14, R48.reuse, 0x1, P6 ;  /* 0x000000300e0b7211 */ /* 0x080fe200030f0eff */
[----:B------:R1:W-:Y:S01]  /*d620*/  @P3 STG.E.U16 desc[UR16][R8.64], R15 ;  /* 0x0000000f08003986 */ /* 0x0003e2000c101510 */
[----:B------:R-:W-:Y:S01]  /*d630*/  ISETP.LT.AND P3, PT, R4, UR5, !P0 ;  /* 0x0000000504007c0c */ /* 0x000fe2000c761270 */
[C---:B------:R-:W-:Y:S01]  /*d640*/  VIADD R12, R0.reuse, 0x41 ;  /* 0x00000041000c7836 */ /* 0x040fe20000000000 */
[C---:B------:R-:W-:Y:S01]  /*d650*/  LEA R4, P6, R13.reuse, R3, 0x1 ;  /* 0x000000030d047211 */ /* 0x040fe200078c08ff */
[----:B------:R2:W-:Y:S01]  /*d660*/  @P5 STG.E.U16 desc[UR16][R10.64], R6 ;  /* 0x000000060a005986 */ /* 0x0005e2000c101510 */
[----:B------:R-:W-:Y:S01]  /*d670*/  ULDC UR5, c[0x0][0x22c] ;  /* 0x00008b0000057ab9 */ /* 0x000fe20000000800 */
[----:B0-----:R-:W-:Y:S01]  /*d680*/  VIADD R2, R0, 0x7b ;  /* 0x0000007b00027836 */ /* 0x001fe20000000000 */
[C---:B------:R-:W-:Y:S01]  /*d690*/  LEA.HI.X.SX32 R5, R13.reuse, R48, 0x1, P6 ;  /* 0x000000300d057211 */ /* 0x040fe200030f0eff */
[----:B------:R-:W-:Y:S01]  /*d6a0*/  VIADD R13, R13, UR4 ;  /* 0x000000040d0d7c36 */ /* 0x000fe20008000000 */
[----:B------:R-:W-:Y:S01]  /*d6b0*/  ISETP.LT.AND P5, PT, R12, UR5, !P0 ;  /* 0x000000050c007c0c */ /* 0x000fe2000c7a1270 */
[----:B------:R-:W-:Y:S01]  /*d6c0*/  VIADD R12, R0, 0x42 ;  /* 0x00000042000c7836 */ /* 0x000fe20000000000 */
[----:B------:R-:W-:Y:S01]  /*d6d0*/  ULDC UR5, c[0x0][0x22c] ;  /* 0x00008b0000057ab9 */ /* 0x000fe20000000800 */
[----:B-1----:R-:W-:Y:S01]  /*d6e0*/  PRMT R9, R6, 0x7632, R9 ;  /* 0x0000763206097816 */ /* 0x002fe20000000009 */
[----:B------:R-:W-:-:S02]  /*d6f0*/  VIADD R15, R0, 0x7e ;  /* 0x0000007e000f7836 */ /* 0x000fc40000000000 */
[C---:B--2---:R-:W-:Y:S02]  /*d700*/  VIADD R11, R13.reuse, UR4 ;  /* 0x000000040d0b7c36 */ /* 0x044fe40008000000 */
[----:B------:R0:W-:Y:S01]  /*d710*/  @P4 STG.E.U16 desc[UR16][R4.64], R9 ;  /* 0x0000000904004986 */ /* 0x0001e2000c101510 */
[-C--:B------:R-:W-:Y:S01]  /*d720*/  LEA R8, P4, R13, R3.reuse, 0x1 ;  /* 0x000000030d087211 */ /* 0x080fe200078808ff */
[C---:B------:R-:W-:Y:S01]  /*d730*/  VIADD R6, R0.reuse, 0x43 ;  /* 0x0000004300067836 */ /* 0x040fe20000000000 */
[----:B------:R-:W-:Y:S02]  /*d740*/  LEA R10, P6, R11, R3, 0x1 ;  /* 0x000000030b0a7211 */ /* 0x000fe400078c08ff */
[----:B0-----:R-:W-:Y:S01]  /*d750*/  LEA.HI.X.SX32 R9, R13, R48, 0x1, P4 ;  /* 0x000000300d097211 */ /* 0x001fe200020f0eff */
[----:B------:R-:W-:Y:S01]  /*d760*/  VIADD R5, R0, 0x44 ;  /* 0x0000004400057836 */ /* 0x000fe20000000000 */
[----:B------:R-:W-:Y:S01]  /*d770*/  ISETP.LT.AND P4, PT, R12, UR5, !P0 ;  /* 0x000000050c007c0c */ /* 0x000fe2000c781270 */
[----:B------:R-:W-:-:S02]  /*d780*/  ULDC UR5, c[0x0][0x22c] ;  /* 0x00008b0000057ab9 */ /* 0x000fc40000000800 */
[----:B------:R0:W-:Y:S01]  /*d790*/  @P2 STG.E.U16 desc[UR16][R8.64], R7 ;  /* 0x0000000708002986 */ /* 0x0001e2000c101510 */
[----:B------:R-:W-:Y:S01]  /*d7a0*/  ISETP.LT.AND P2, PT, R6, UR5, !P0 ;  /* 0x0000000506007c0c */ /* 0x000fe2000c741270 */
[C---:B------:R-:W-:Y:S01]  /*d7b0*/  VIADD R6, R11.reuse, UR4 ;  /* 0x000000040b067c36 */ /* 0x040fe20008000000 */
[----:B------:R-:W-:Y:S01]  /*d7c0*/  LEA.HI.X.SX32 R11, R11, R48, 0x1, P6 ;  /* 0x000000300b0b7211 */ /* 0x000fe200030f0eff */
[----:B------:R-:W-:Y:S02]  /*d7d0*/  ULDC UR5, c[0x0][0x22c] ;  /* 0x00008b0000057ab9 */ /* 0x000fe40000000800 */
        /* <DEDUP_REMOVED lines=15> */
[C---:B------:R-:W-:Y:S02]  /*d8d0*/  LEA R8, P6, R13.reuse, R3, 0x1 ;  /* 0x000000030d087211 */ /* 0x040fe400078c08ff */
[----:B------:R-:W-:Y:S02]  /*d8e0*/  PRMT R12, R20, 0x7632, R12 ;  /* 0x00007632140c7816 */ /* 0x000fe4000000000c */
[C---:B------:R-:W-:Y:S01]  /*d8f0*/  LEA.HI.X.SX32 R9, R13.reuse, R48, 0x1, P6 ;  /* 0x000000300d097211 */ /* 0x040fe200030f0eff */
[----:B------:R-:W-:-:S02]  /*d900*/  VIADD R13, R13, UR4 ;  /* 0x000000040d0d7c36 */ /* 0x000fc40008000000 */
[----:B-1----:R-:W-:Y:S01]  /*d910*/  VIADD R5, R0, 0x47 ;  /* 0x0000004700057836 */ /* 0x002fe20000000000 */
        /* <DEDUP_REMOVED lines=8> */
[----:B------:R-:W-:Y:S01]  /*d9a0*/  LEA.HI.X.SX32 R5, R13, R48, 0x1, P6 ;  /* 0x000000300d057211 */ /* 0x000fe200030f0eff */
[----:B------:R-:W-:Y:S01]  /*d9b0*/  ULDC UR5, c[0x0][0x22c] ;  /* 0x00008b0000057ab9 */ /* 0x000fe20000000800 */
[----:B------:R-:W-:-:S02]  /*d9c0*/  PRMT R13, R23, 0x7632, R13 ;  /* 0x00007632170d7816 */ /* 0x000fc4000000000d */
[C---:B0-----:R-:W-:Y:S01]  /*d9d0*/  LEA R6, P6, R11.reuse, R3, 0x1 ;  /* 0x000000030b067211 */ /* 0x041fe200078c08ff */
[----:B------:R-:W-:-:S03]  /*d9e0*/  VIADD R12, R11, UR4 ;  /* 0x000000040b0c7c36 */ /* 0x000fc60008000000 */
[----:B------:R-:W-:Y:S02]  /*d9f0*/  LEA.HI.X.SX32 R7, R11, R48, 0x1, P6 ;  /* 0x000000300b077211 */ /* 0x000fe400030f0eff */
[----:B-1----:R-:W-:Y:S02]  /*da00*/  PRMT R9, R21, 0x7632, R9 ;  /* 0x0000763215097816 */ /* 0x002fe40000000009 */
[----:B------:R-:W-:-:S03]  /*da10*/  LEA R8, P6, R12, R3, 0x1 ;  /* 0x000000030c087211 */ /* 0x000fc600078c08ff */
[----:B------:R0:W-:Y:S01]  /*da20*/  @P2 STG.E.U16 desc[UR16][R4.64], R9 ;  /* 0x0000000904002986 */ /* 0x0001e2000c101510 */
[----:B------:R-:W-:Y:S01]  /*da30*/  ISETP.LT.AND P2, PT, R10, UR5, !P0 ;  /* 0x000000050a007c0c */ /* 0x000fe2000c741270 */
[----:B------:R-:W-:Y:S01]  /*da40*/  VIADD R10, R0, 0x49 ;  /* 0x00000049000a7836 */ /* 0x000fe20000000000 */
[----:B------:R-:W-:Y:S01]  /*da50*/  ULDC UR5, c[0x0][0x22c] ;  /* 0x00008b0000057ab9 */ /* 0x000fe20000000800 */
[----:B------:R1:W-:Y:S03]  /*da60*/  @P1 STG.E.U16 desc[UR16][R6.64], R22 ;  /* 0x0000001606001986 */ /* 0x0003e6000c101510 */
[----:B------:R-:W-:Y:S01]  /*da70*/  ISETP.LT.AND P1, PT, R10, UR5, !P0 ;  /* 0x000000050a007c0c */ /* 0x000fe2000c721270 */
[----:B------:R-:W-:Y:S01]  /*da80*/  VIADD R10, R0, 0x4a ;  /* 0x0000004a000a7836 */ /* 0x000fe20000000000 */
[----:B------:R-:W-:Y:S01]  /*da90*/  ULDC UR5, c[0x0][0x22c] ;  /* 0x00008b0000057ab9 */ /* 0x000fe20000000800 */
[C---:B0-----:R-:W-:Y:S01]  /*daa0*/  LEA.HI.X.SX32 R9, R12.reuse, R48, 0x1, P6 ;  /* 0x000000300c097211 */ /* 0x041fe200030f0eff */
[----:B------:R-:W-:Y:S01]  /*dab0*/  VIADD R12, R12, UR4 ;  /* 0x000000040c0c7c36 */ /* 0x000fe20008000000 */
[----:B------:R-:W-:Y:S01]  /*dac0*/  PRMT R5, R22, 0x7632, R5 ;  /* 0x0000763216057816 */ /* 0x000fe20000000005 */
[----:B-1----:R-:W-:-:S02]  /*dad0*/  VIADD R7, R0, 0x4b ;  /* 0x0000004b00077836 */ /* 0x002fc40000000000 */
[C---:B------:R-:W-:Y:S02]  /*dae0*/  VIADD R11, R12.reuse, UR4 ;  /* 0x000000040c0b7c36 */ /* 0x040fe40008000000 */
[----:B------:R0:W-:Y:S01]  /*daf0*/  @P3 STG.E.U16 desc[UR16][R8.64], R5 ;  /* 0x0000000508003986 */ /* 0x0001e2000c101510 */
[CC--:B------:R-:W-:Y:S02]  /*db00*/  LEA R4, P3, R12.reuse, R3.reuse, 0x1 ;  /* 0x000000030c047211 */ /* 0x0c0fe400078608ff */
[CC--:B------:R-:W-:Y:S02]  /*db10*/  LEA R6, P6, R11.reuse, R3.reuse, 0x1 ;  /* 0x000000030b067211 */ /* 0x0c0fe400078c08ff */
[-C--:B0-----:R-:W-:Y:S01]  /*db20*/  LEA.HI.X.SX32 R5, R12, R48.reuse, 0x1, P3 ;  /* 0x000000300c057211 */ /* 0x081fe200018f0eff */
[----:B------:R-:W-:Y:S01]  /*db30*/  VIADD R9, R0, 0x4c ;  /* 0x0000004c00097836 */ /* 0x000fe20000000000 */
[----:B------:R-:W-:Y:S01]  /*db40*/  ISETP.LT.AND P3, PT, R10, UR5, !P0 ;  /* 0x000000050a007c0c */ /* 0x000fe2000c761270 */
[----:B------:R-:W-:Y:S01]  /*db50*/  ULDC UR5, c[0x0][0x22c] ;  /* 0x00008b0000057ab9 */ /* 0x000fe20000000800 */
[----:B------:R-:W-:Y:S01]  /*db60*/  VIADD R10, R11, UR4 ;  /* 0x000000040b0a7c36 */ /* 0x000fe20008000000 */
[----:B------:R0:W-:Y:S01]  /*db70*/  @P5 STG.E.U16 desc[UR16][R4.64], R23 ;  /* 0x0000001704005986 */ /* 0x0001e2000c101510 */
[----:B------:R-:W-:Y:S01]  /*db80*/  ISETP.LT.AND P5, PT, R7, UR5, !P0 ;  /* 0x0000000507007c0c */ /* 0x000fe2000c7a1270 */
[----:B------:R-:W-:Y:S01]  /*db90*/  ULDC UR5, c[0x0][0x22c] ;  /* 0x00008b0000057ab9 */ /* 0x000fe20000000800 */
[----:B------:R-:W-:Y:S01]  /*dba0*/  LEA.HI.X.SX32 R7, R11, R48, 0x1, P6 ;  /* 0x000000300b077211 */ /* 0x000fe200030f0eff */
[C---:B------:R-:W-:Y:S01]  /*dbb0*/  VIADD R11, R10.reuse, UR4 ;  /* 0x000000040a0b7c36 */ /* 0x040fe20008000000 */
[----:B------:R-:W-:-:S03]  /*dbc0*/  LEA R8, P6, R10, R3, 0x1 ;  /* 0x000000030a087211 */ /* 0x000fc600078c08ff */
[----:B------:R1:W-:Y:S01]  /*dbd0*/  @P4 STG.E.U16 desc[UR16][R6.64], R13 ;  /* 0x0000000d06004986 */ /* 0x0003e2000c101510 */
[----:B------:R-:W-:Y:S01]  /*dbe0*/  ISETP.LT.AND P4, PT, R9, UR5, !P0 ;  /* 0x0000000509007c0c */ /* 0x000fe2000c781270 */
[C---:B------:R-:W-:Y:S01]  /*dbf0*/  VIADD R12, R11.reuse, UR4 ;  /* 0x000000040b0c7c36 */ /* 0x040fe20008000000 */
[-C--:B------:R-:W-:Y:S01]  /*dc00*/  LEA.HI.X.SX32 R9, R10, R48.reuse, 0x1, P6 ;  /* 0x000000300a097211 */ /* 0x080fe200030f0eff */
[C---:B0-----:R-:W-:Y:S01]  /*dc10*/  VIADD R5, R0.reuse, 0x4d ;  /* 0x0000004d00057836 */ /* 0x041fe20000000000 */
[----:B------:R-:W-:Y:S01]  /*dc20*/  LEA R4, P6, R11, R3, 0x1 ;  /* 0x000000030b047211 */ /* 0x000fe200078c08ff */
[----:B------:R-:W-:Y:S01]  /*dc30*/  ULDC UR5, c[0x0][0x22c] ;  /* 0x00008b0000057ab9 */ /* 0x000fe20000000800 */
[----:B------:R-:W-:Y:S01]  /*dc40*/  VIADD R10, R0, 0x4e ;  /* 0x0000004e000a7836 */ /* 0x000fe20000000000 */
[----:B------:R0:W-:Y:S01]  /*dc50*/  @P2 STG.E.U16 desc[UR16][R8.64], R24 ;  /* 0x0000001808002986 */ /* 0x0001e2000c101510 */
[----:B------:R-:W-:Y:S01]  /*dc60*/  ISETP.LT.AND P2, PT, R5, UR5, !P0 ;  /* 0x0000000505007c0c */ /* 0x000fe2000c741270 */
[----:B------:R-:W-:Y:S01]  /*dc70*/  ULDC UR5, c[0x0][0x22c] ;  /* 0x00008b0000057ab9 */ /* 0x000fe20000000800 */
[----:B------:R-:W-:-:S02]  /*dc80*/  LEA.HI.X.SX32 R5, R11, R48, 0x1, P6 ;  /* 0x000000300b057211 */ /* 0x000fc400030f0eff */
[-C--:B-1----:R-:W-:Y:S02]  /*dc90*/  LEA R6, P6, R12, R3.reuse, 0x1 ;  /* 0x000000030c067211 */ /* 0x082fe400078c08ff */
[----:B------:R-:W-:Y:S02]  /*dca0*/  PRMT R13, R24, 0x7632, R13 ;  /* 0x00007632180d7816 */ /* 0x000fe4000000000d */
[CC--:B------:R-:W-:Y:S01]  /*dcb0*/  LEA.HI.X.SX32 R7, R12.reuse, R48.reuse, 0x1, P6 ;  /* 0x000000300c077211 */ /* 0x0c0fe200030f0eff */
[----:B------:R-:W-:Y:S02]  /*dcc0*/  VIADD R12, R12, UR4 ;  /* 0x000000040c0c7c36 */ /* 0x000fe40008000000 */
[----:B0-----:R-:W-:Y:S01]  /*dcd0*/  VIADD R9, R0, 0x4f ;  /* 0x0000004f00097836 */ /* 0x001fe20000000000 */
[----:B------:R0:W-:Y:S01]  /*dce0*/  @P1 STG.E.U16 desc[UR16][R4.64], R13 ;  /* 0x0000000d04001986 */ /* 0x0001e2000c101510 */
[----:B------:R-:W-:Y:S01]  /*dcf0*/  ISETP.LT.AND P1, PT, R10, UR5, !P0 ;  /* 0x000000050a007c0c */ /* 0x000fe2000c721270 */
[----:B------:R-:W-:Y:S01]  /*dd00*/  ULDC UR5, c[0x0][0x22c] ;  /* 0x00008b0000057ab9 */ /* 0x000fe20000000800 */
[CC--:B------:R-:W-:Y:S01]  /*dd10*/  LEA R8, P6, R12.reuse, R3.reuse, 0x1 ;  /* 0x000000030c087211 */ /* 0x0c0fe200078c08ff */
[----:B------:R-:W-:Y:S01]  /*dd20*/  VIADD R11, R12, UR4 ;  /* 0x000000040c0b7c36 */ /* 0x000fe20008000000 */
[----:B------:R1:W-:Y:S01]  /*dd30*/  @P3 STG.E.U16 desc[UR16][R6.64], R25 ;  /* 0x0000001906003986 */ /* 0x0003e2000c101510 */
[----:B------:R-:W-:Y:S01]  /*dd40*/  ISETP.LT.AND P3, PT, R9, UR5, !P0 ;  /* 0x0000000509007c0c */ /* 0x000fe2000c761270 */
[----:B------:R-:W-:Y:S01]  /*dd50*/  VIADD R10, R0, 0x50 ;  /* 0x00000050000a7836 */ /* 0x000fe20000000000 */
[----:B------:R-:W-:Y:S01]  /*dd60*/  LEA.HI.X.SX32 R9, R12, R48, 0x1, P6 ;  /* 0x000000300c097211 */ /* 0x000fe200030f0eff */
[C---:B------:R-:W-:Y:S01]  /*dd70*/  VIADD R12, R11.reuse, UR4 ;  /* 0x000000040b0c7c36 */ /* 0x040fe20008000000 */
[----:B------:R-:W-:Y:S01]  /*dd80*/  ULDC UR5, c[0x0][0x22c] ;  /* 0x00008b0000057ab9 */ /* 0x000fe20000000800 */
[----:B0-----:R-:W-:-:S04]  /*dd90*/  LEA R4, P6, R11, R3, 0x1 ;  /* 0x000000030b047211 */ /* 0x001fc800078c08ff */
[----:B------:R-:W-:Y:S02]  /*dda0*/  LEA.HI.X.SX32 R5, R11, R48, 0x1, P6 ;  /* 0x000000300b057211 */ /* 0x000fe400030f0eff */
[----:B-1----:R-:W-:Y:S02]  /*ddb0*/  PRMT R7, R25, 0x7632, R7 ;  /* 0x0000763219077816 */ /* 0x002fe40000000007 */
[----:B------:R-:W-:Y:S01]  /*ddc0*/  ISETP.LT.AND P6, PT, R10, UR5, !P0 ;  /* 0x000000050a007c0c */ /* 0x000fe2000c7c1270 */
[----:B------:R-:W-:Y:S01]  /*ddd0*/  VIADD R10, R0, 0x51 ;  /* 0x00000051000a7836 */ /* 0x000fe20000000000 */
[----:B------:R-:W-:Y:S01]  /*dde0*/  ULDC UR5, c[0x0][0x22c] ;  /* 0x00008b0000057ab9 */ /* 0x000fe20000000800 */
[----:B------:R0:W-:Y:S01]  /*ddf0*/  @P5 STG.E.U16 desc[UR16][R8.64], R7 ;  /* 0x0000000708005986 */ /* 0x0001e2000c101510 */
[----:B------:R-:W-:-:S03]  /*de00*/  LEA R6, P5, R12, R3, 0x1 ;  /* 0x000000030c067211 */ /* 0x000fc600078a08ff */
[----:B------:R1:W-:Y:S01]  /*de10*/  @P4 STG.E.U16 desc[UR16][R4.64], R26 ;  /* 0x0000001a04004986 */ /* 0x0003e2000c101510 */
[C---:B0-----:R-:W-:Y:S01]  /*de20*/  LEA.HI.X.SX32 R7, R12.reuse, R48, 0x1, P5 ;  /* 0x000000300c077211 */ /* 0x041fe200028f0eff */
[----:B------:R-:W-:Y:S01]  /*de30*/  VIADD R12, R12, UR4 ;  /* 0x000000040c0c7c36 */ /* 0x000fe20008000000 */
[----:B------:R-:W-:Y:S02]  /*de40*/  PRMT R9, R26, 0x7632, R9 ;  /* 0x000076321a097816 */ /* 0x000fe40000000009 */
[----:B------:R-:W-:Y:S01]  /*de50*/  ISETP.LT.AND P5, PT, R10, UR5, !P0 ;  /* 0x000000050a007c0c */ /* 0x000fe2000c7a1270 */
[----:B------:R-:W-:Y:S01]  /*de60*/  VIADD R10, R0, 0x52 ;  /* 0x00000052000a7836 */ /* 0x000fe20000000000 */
[----:B------:R-:W-:Y:S01]  /*de70*/  ULDC UR5, c[0x0][0x22c] ;  /* 0x00008b0000057ab9 */ /* 0x000fe20000000800 */
[----:B------:R0:W-:Y:S01]  /*de80*/  @P2 STG.E.U16 desc[UR16][R6.64], R9 ;  /* 0x0000000906002986 */ /* 0x0001e2000c101510 */
[C---:B------:R-:W-:Y:S01]  /*de90*/  LEA R8, P2, R12.reuse, R3, 0x1 ;  /* 0x000000030c087211 */ /* 0x040fe200078408ff */
[----:B------:R-:W-:-:S02]  /*dea0*/  VIADD R11, R12, UR4 ;  /* 0x000000040c0b7c36 */ /* 0x000fc40008000000 */
[----:B-1----:R-:W-:-:S03]  /*deb0*/  VIADD R5, R0, 0x53 ;  /* 0x0000005300057836 */ /* 0x002fc60000000000 */
[-C--:B------:R-:W-:Y:S02]  /*dec0*/  LEA R4, P4, R11, R3.reuse, 0x1 ;  /* 0x000000030b047211 */ /* 0x080fe400078808ff */
[-C--:B0-----:R-:W-:Y:S01]  /*ded0*/  LEA.HI.X.SX32 R9, R12, R48.reuse, 0x1, P2 ;  /* 0x000000300c097211 */ /* 0x081fe200010f0eff */
[----:B------:R-:W-:Y:S01]  /*dee0*/  VIADD R6, R0, 0x54 ;  /* 0x0000005400067836 */ /* 0x000fe20000000000 */
[----:B------:R-:W-:Y:S01]  /*def0*/  ISETP.LT.AND P2, PT, R10, UR5, !P0 ;  /* 0x000000050a007c0c */ /* 0x000fe2000c741270 */
[----:B------:R-:W-:Y:S01]  /*df00*/  ULDC UR5, c[0x0][0x22c] ;  /* 0x00008b0000057ab9 */ /* 0x000fe20000000800 */
[----:B------:R-:W-:Y:S01]  /*df10*/  PRMT R7, R27, 0x7632, R7 ;  /* 0x000076321b077816 */ /* 0x000fe20000000007 */
[----:B------:R-:W-:Y:S01]  /*df20*/  @P1 STG.E.U16 desc[UR16][R8.64], R27 ;  /* 0x0000001b08001986 */ /* 0x000fe2000c101510 */
[----:B------:R-:W-:Y:S01]  /*df30*/  ISETP.LT.AND P1, PT, R5, UR5, !P0 ;  /* 0x0000000505007c0c */ /* 0x000fe2000c721270 */
[----:B------:R-:W-:Y:S01]  /*df40*/  ULDC UR5, c[0x0][0x22c] ;  /* 0x00008b0000057ab9 */ /* 0x000fe20000000800 */
[C---:B------:R-:W-:Y:S01]  /*df50*/  LEA.HI.X.SX32 R5, R11.reuse, R48, 0x1, P4 ;  /* 0x000000300b057211 */ /* 0x040fe200020f0eff */
[----:B------:R-:W-:Y:S01]  /*df60*/  VIADD R11, R11, UR4 ;  /* 0x000000040b0b7c36 */ /* 0x000fe20008000000 */
[----:B------:R-:W-:Y:S01]  /*df70*/  ISETP.LT.AND P4, PT, R6, UR5, !P0 ;  /* 0x0000000506007c0c */ /* 0x000fe2000c781270 */
[----:B------:R-:W-:Y:S01]  /*df80*/  VIADD R10, R0, 0x55 ;  /* 0x00000055000a7836 */ /* 0x000fe20000000000 */
[----:B------:R-:W-:Y:S01]  /*df90*/  ULDC UR5, c[0x0][0x22c] ;  /* 0x00008b0000057ab9 */ /* 0x000fe20000000800 */
[----:B------:R0:W-:Y:S01]  /*dfa0*/  @P3 STG.E.U16 desc[UR16][R4.64], R7 ;  /* 0x0000000704003986 */ /* 0x0001e2000c101510 */
[C---:B------:R-:W-:Y:S01]  /*dfb0*/  LEA R6, P3, R11.reuse, R3, 0x1 ;  /* 0x000000030b067211 */ /* 0x040fe200078608ff */
[----:B------:R-:W-:Y:S01]  /*dfc0*/  VIADD R12, R11, UR4 ;  /* 0x000000040b0c7c36 */ /* 0x000fe20008000000 */
[----:B------:R-:W-:-:S02]  /*dfd0*/  ULDC UR4, c[0x0][0x248] ;  /* 0x0000920000047ab9 */ /* 0x000fc40000000800 */
[-C--:B0-----:R-:W-:Y:S01]  /*dfe0*/  LEA.HI.X.SX32 R7, R11, R48.reuse, 0x1, P3 ;  /* 0x000000300b077211 */ /* 0x081fe200018f0eff */
[C---:B------:R-:W-:Y:S01]  /*dff0*/  VIADD R11, R12.reuse, UR4 ;  /* 0x000000040c0b7c36 */ /* 0x040fe20008000000 */
[-C--:B------:R-:W-:Y:S01]  /*e000*/  LEA R8, P3, R12, R3.reuse, 0x1 ;  /* 0x000000030c087211 */ /* 0x080fe200078608ff */
[----:B------:R-:W-:Y:S01]  /*e010*/  ULDC UR4, c[0x0][0x248] ;  /* 0x0000920000047ab9 */ /* 0x000fe20000000800 */
[----:B------:R-:W-:Y:S01]  /*e020*/  PRMT R5, R28, 0x7632, R5 ;  /* 0x000076321c057816 */ /* 0x000fe20000000005 */
[----:B------:R-:W-:Y:S01]  /*e030*/  @P6 STG.E.U16 desc[UR16][R6.64], R28 ;  /* 0x0000001c06006986 */ /* 0x000fe2000c101510 */
[----:B------:R-:W-:Y:S02]  /*e040*/  LEA.HI.X.SX32 R9, R12, R48, 0x1, P3 ;  /* 0x000000300c097211 */ /* 0x000fe400018f0eff */
[----:B------:R-:W-:Y:S02]  /*e050*/  LEA R4, P6, R11, R3, 0x1 ;  /* 0x000000030b047211 */ /* 0x000fe400078c08ff */
[----:B------:R-:W-:Y:S01]  /*e060*/  ISETP.LT.AND P3, PT, R10, UR5, !P0 ;  /* 0x000000050a007c0c */ /* 0x000fe2000c761270 */
[----:B------:R0:W-:Y:S01]  /*e070*/  @P5 STG.E.U16 desc[UR16][R8.64], R5 ;  /* 0x0000000508005986 */ /* 0x0001e2000c101510 */
[----:B------:R-:W-:Y:S01]  /*e080*/  VIADD R10, R0, 0x56 ;  /* 0x00000056000a7836 */ /* 0x000fe20000000000 */
[----:B------:R-:W-:-:S04]  /*e090*/  ULDC UR5, c[0x0][0x22c] ;  /* 0x00008b0000057ab9 */ /* 0x000fc80000000800 */
[----:B------:R-:W-:Y:S01]  /*e0a0*/  ISETP.LT.AND P5, PT, R10, UR5, !P0 ;  /* 0x000000050a007c0c */ /* 0x000fe2000c7a1270 */
[----:B------:R-:W-:Y:S01]  /*e0b0*/  ULDC UR5, c[0x0][0x22c] ;  /* 0x00008b0000057ab9 */ /* 0x000fe20000000800 */
[C---:B------:R-:W-:Y:S01]  /*e0c0*/  VIADD R10, R0.reuse, 0x58 ;  /* 0x00000058000a7836 */ /* 0x040fe20000000000 */
[C---:B0-----:R-:W-:Y:S01]  /*e0d0*/  LEA.HI.X.SX32 R5, R11.reuse, R48, 0x1, P6 ;  /* 0x000000300b057211 */ /* 0x041fe200030f0eff */
[----:B------:R-:W-:Y:S01]  /*e0e0*/  VIADD R11, R11, UR4 ;  /* 0x000000040b0b7c36 */ /* 0x000fe20008000000 */
[----:B------:R-:W-:Y:S01]  /*e0f0*/  ULDC UR4, c[0x0][0x248] ;  /* 0x0000920000047ab9 */ /* 0x000fe20000000800 */
[----:B------:R-:W-:Y:S01]  /*e100*/  VIADD R8, R0, 0x57 ;  /* 0x0000005700087836 */ /* 0x000fe20000000000 */
[----:B------:R-:W-:Y:S01]  /*e110*/  PRMT R9, R29, 0x7632, R9 ;  /* 0x000076321d097816 */ /* 0x000fe20000000009 */
[----:B------:R0:W-:Y:S01]  /*e120*/  @P2 STG.E.U16 desc[UR16][R4.64], R29 ;  /* 0x0000001d04002986 */ /* 0x0001e2000c101510 */
[C---:B------:R-:W-:Y:S01]  /*e130*/  LEA R6, P2, R11.reuse, R3, 0x1 ;  /* 0x000000030b067211 */ /* 0x040fe200078408ff */
[----:B------:R-:W-:Y:S01]  /*e140*/  VIADD R12, R11, UR4 ;  /* 0x000000040b0c7c36 */ /* 0x000fe20008000000 */
[----:B------:R-:W-:-:S02]  /*e150*/  ULDC UR4, c[0x0][0x22c] ;  /* 0x00008b0000047ab9 */ /* 0x000fc40000000800 */
[-C--:B------:R-:W-:Y:S02]  /*e160*/  LEA.HI.X.SX32 R7, R11, R48.reuse, 0x1, P2 ;  /* 0x000000300b077211 */ /* 0x080fe400010f0eff */
[----:B------:R-:W-:Y:S01]  /*e170*/  ISETP.LT.AND P2, PT, R8, UR5, !P0 ;  /* 0x0000000508007c0c */ /* 0x000fe2000c741270 */
[----:B------:R-:W-:Y:S01]  /*e180*/  ULDC UR5, c[0x0][0x22c] ;  /* 0x00008b0000057ab9 */ /* 0x000fe20000000800 */
[-C--:B------:R-:W-:Y:S01]  /*e190*/  LEA R8, P6, R12, R3.reuse, 0x1 ;  /* 0x000000030c087211 */ /* 0x080fe200078c08ff */
[----:B------:R1:W-:Y:S01]  /*e1a0*/  @P1 STG.E.U16 desc[UR16][R6.64], R9 ;  /* 0x0000000906001986 */ /* 0x0003e2000c101510 */
[----:B------:R-:W-:Y:S01]  /*e1b0*/  ISETP.LT.AND P1, PT, R10, UR4, !P0 ;  /* 0x000000040a007c0c */ /* 0x000fe2000c721270 */
[----:B------:R-:W-:Y:S01]  /*e1c0*/  ULDC UR4, c[0x0][0x248] ;  /* 0x0000920000047ab9 */ /* 0x000fe20000000800 */
[C---:B0-----:R-:W-:Y:S02]  /*e1d0*/  VIADD R5, R0.reuse, 0x59 ;  /* 0x0000005900057836 */ /* 0x041fe40000000000 */
[----:B------:R-:W-:Y:S01]  /*e1e0*/  VIADD R10, R0, 0x5b ;  /* 0x0000005b000a7836 */ /* 0x000fe20000000000 */
[C---:B-1----:R-:W-:Y:S01]  /*e1f0*/  LEA.HI.X.SX32 R9, R12.reuse, R48, 0x1, P6 ;  /* 0x000000300c097211 */ /* 0x042fe200030f0eff */
[----:B------:R-:W-:Y:S01]  /*e200*/  VIADD R12, R12, UR4 ;  /* 0x000000040c0c7c36 */ /* 0x000fe20008000000 */
[----:B------:R-:W-:Y:S01]  /*e210*/  ULDC UR4, c[0x0][0x22c] ;  /* 0x00008b0000047ab9 */ /* 0x000fe20000000800 */
[----:B------:R-:W-:Y:S01]  /*e220*/  PRMT R7, R30, 0x7632, R7 ;  /* 0x000076321e077816 */ /* 0x000fe20000000007 */
[----:B------:R-:W-:Y:S01]  /*e230*/  VIADD R6, R0, 0x5a ;  /* 0x0000005a00067836 */ /* 0x000fe20000000000 */
[----:B------:R0:W-:Y:S01]  /*e240*/  @P4 STG.E.U16 desc[UR16][R8.64], R30 ;  /* 0x0000001e08004986 */ /* 0x0001e2000c101510 */
[----:B------:R-:W-:-:S02]  /*e250*/  LEA R4, P6, R12, R3, 0x1 ;  /* 0x000000030c047211 */ /* 0x000fc400078c08ff */
[----:B------:R-:W-:Y:S01]  /*e260*/  ISETP.LT.AND P4, PT, R5, UR4, !P0 ;  /* 0x0000000405007c0c */ /* 0x000fe2000c781270 */
[----:B------:R-:W-:Y:S01]  /*e270*/  ULDC UR4, c[0x0][0x248] ;  /* 0x0000920000047ab9 */ /* 0x000fe20000000800 */
[C---:B------:R-:W-:Y:S01]  /*e280*/  LEA.HI.X.SX32 R5, R12.reuse, R48, 0x1, P6 ;  /* 0x000000300c057211 */ /* 0x040fe200030f0eff */
[----:B------:R-:W-:Y:S01]  /*e290*/  VIADD R12, R12, UR4 ;  /* 0x000000040c0c7c36 */ /* 0x000fe20008000000 */
[----:B------:R-:W-:Y:S01]  /*e2a0*/  ULDC UR4, c[0x0][0x248] ;  /* 0x0000920000047ab9 */ /* 0x000fe20000000800 */
[----:B------:R-:W-:Y:S01]  /*e2b0*/  ISETP.LT.AND P6, PT, R6, UR5, !P0 ;  /* 0x0000000506007c0c */ /* 0x000fe2000c7c1270 */
[----:B------:R-:W-:Y:S01]  /*e2c0*/  ULDC UR5, c[0x0][0x248] ;  /* 0x0000920000057ab9 */ /* 0x000fe20000000800 */
[----:B------:R1:W-:Y:S01]  /*e2d0*/  @P3 STG.E.U16 desc[UR16][R4.64], R7 ;  /* 0x0000000704003986 */ /* 0x0003e2000c101510 */
[C---:B------:R-:W-:Y:S01]  /*e2e0*/  LEA R6, P3, R12.reuse, R3, 0x1 ;  /* 0x000000030c067211 */ /* 0x040fe200078608ff */
[----:B0-----:R-:W-:Y:S01]  /*e2f0*/  VIADD R9, R12, UR4 ;  /* 0x000000040c097c36 */ /* 0x001fe20008000000 */
[----:B------:R-:W-:-:S03]  /*e300*/  ULDC UR4, c[0x0][0x22c] ;  /* 0x00008b0000047ab9 */ /* 0x000fc60000000800 */
[C---:B------:R-:W-:Y:S01]  /*e310*/  VIADD R11, R9.reuse, UR5 ;  /* 0x00000005090b7c36 */ /* 0x040fe20008000000 */
[----:B------:R-:W-:Y:S01]  /*e320*/  ULDC UR5, c[0x0][0x22c] ;  /* 0x00008b0000057ab9 */ /* 0x000fe20000000800 */
[-C--:B-1----:R-:W-:Y:S02]  /*e330*/  LEA.HI.X.SX32 R7, R12, R48.reuse, 0x1, P3 ;  /* 0x000000300c077211 */ /* 0x082fe400018f0eff */
[-C--:B------:R-:W-:Y:S02]  /*e340*/  LEA R8, P3, R9, R3.reuse, 0x1 ;  /* 0x0000000309087211 */ /* 0x080fe400078608ff */
[----:B------:R-:W-:Y:S01]  /*e350*/  PRMT R5, R31, 0x7632, R5 ;  /* 0x000076321f057816 */ /* 0x000fe20000000005 */
[----:B------:R-:W-:Y:S01]  /*e360*/  @P5 STG.E.U16 desc[UR16][R6.64], R31 ;  /* 0x0000001f06005986 */ /* 0x000fe2000c101510 */
[----:B------:R-:W-:Y:S02]  /*e370*/  LEA.HI.X.SX32 R9, R9, R48, 0x1, P3 ;  /* 0x0000003009097211 */ /* 0x000fe400018f0eff */
[----:B------:R-:W-:Y:S01]  /*e380*/  ISETP.LT.AND P5, PT, R10, UR4, !P0 ;  /* 0x000000040a007c0c */ /* 0x000fe2000c7a1270 */
[----:B------:R-:W-:Y:S01]  /*e390*/  VIADD R10, R0, 0x5c ;  /* 0x0000005c000a7836 */ /* 0x000fe20000000000 */
[----:B------:R-:W-:Y:S01]  /*e3a0*/  LEA R4, P3, R11, R3, 0x1 ;  /* 0x000000030b047211 */ /* 0x000fe200078608ff */
[----:B------:R0:W-:Y:S01]  /*e3b0*/  @P2 STG.E.U16 desc[UR16][R8.64], R5 ;  /* 0x0000000508002986 */ /* 0x0001e2000c101510 */
[----:B------:R-:W-:-:S02]  /*e3c0*/  ULDC UR4, c[0x0][0x22c] ;  /* 0x00008b0000047ab9 */ /* 0x000fc40000000800 */
[C---:B0-----:R-:W-:Y:S01]  /*e3d0*/  LEA.HI.X.SX32 R5, R11.reuse, R48, 0x1, P3 ;  /* 0x000000300b057211 */ /* 0x041fe200018f0eff */
[----:B------:R-:W-:Y:S01]  /*e3e0*/  VIADD R8, R0, 0x5e ;  /* 0x0000005e00087836 */ /* 0x000fe20000000000 */
[----:B------:R-:W-:Y:S01]  /*e3f0*/  ISETP.LT.AND P3, PT, R10, UR4, !P0 ;  /* 0x000000040a007c0c */ /* 0x000fe2000c761270 */
[----:B------:R-:W-:Y:S01]  /*e400*/  ULDC UR4, c[0x0][0x248] ;  /* 0x0000920000047ab9 */ /* 0x000fe20000000800 */
[----:B------:R-:W-:Y:S01]  /*e410*/  VIADD R10, R0, 0x5d ;  /* 0x0000005d000a7836 */ /* 0x000fe20000000000 */
[----:B----4-:R0:W-:Y:S01]  /*e420*/  @P1 STG.E.U16 desc[UR16][R4.64], R32 ;  /* 0x0000002004001986 */ /* 0x0101e2000c101510 */
[----:B------:R-:W-:Y:S01]  /*e430*/  VIADD R11, R11, UR4 ;  /* 0x000000040b0b7c36 */ /* 0x000fe20008000000 */
[----:B------:R-:W-:Y:S02]  /*e440*/  ULDC UR4, c[0x0][0x22c] ;  /* 0x00008b0000047ab9 */ /* 0x000fe40000000800 */
[----:B------:R-:W-:Y:S01]  /*e450*/  ISETP.LT.AND P2, PT, R10, UR4, !P0 ;  /* 0x000000040a007c0c */ /* 0x000fe2000c741270 */
[----:B------:R-:W-:Y:S01]  /*e460*/  ULDC UR4, c[0x0][0x248] ;  /* 0x0000920000047ab9 */ /* 0x000fe20000000800 */
[----:B------:R-:W-:Y:S01]  /*e470*/  LEA R6, P1, R11, R3, 0x1 ;  /* 0x000000030b067211 */ /* 0x000fe200078208ff */
[----:B------:R-:W-:-:S03]  /*e480*/  VIADD R10, R0, 0x5f ;  /* 0x0000005f000a7836 */ /* 0x000fc60000000000 */
[C---:B------:R-:W-:Y:S01]  /*e490*/  LEA.HI.X.SX32 R7, R11.reuse, R48, 0x1, P1 ;  /* 0x000000300b077211 */ /* 0x040fe200008f0eff */
[----:B------:R-:W-:Y:S01]  /*e4a0*/  VIADD R11, R11, UR4 ;  /* 0x000000040b0b7c36 */ /* 0x000fe20008000000 */
[----:B0-----:R-:W-:Y:S01]  /*e4b0*/  PRMT R5, R32, 0x7632, R5 ;  /* 0x0000763220057816 */ /* 0x001fe20000000005 */
[----:B------:R-:W-:Y:S01]  /*e4c0*/  ULDC UR4, c[0x0][0x248] ;  /* 0x0000920000047ab9 */ /* 0x000fe20000000800 */
[----:B------:R-:W-:Y:S01]  /*e4d0*/  ISETP.LT.AND P1, PT, R8, UR5, !P0 ;  /* 0x0000000508007c0c */ /* 0x000fe2000c721270 */
[C---:B------:R-:W-:Y:S01]  /*e4e0*/  VIADD R9, R11.reuse, UR4 ;  /* 0x000000040b097c36 */ /* 0x040fe20008000000 */
[----:B------:R-:W-:Y:S01]  /*e4f0*/  ULDC UR4, c[0x0][0x248] ;  /* 0x0000920000047ab9 */ /* 0x000fe20000000800 */
[----:B------:R0:W-:Y:S01]  /*e500*/  @P4 STG.E.U16 desc[UR16][R6.64], R5 ;  /* 0x0000000506004986 */ /* 0x0001e2000c101510 */
[----:B------:R-:W-:Y:S01]  /*e510*/  LEA R4, P4, R11, R3, 0x1 ;  /* 0x000000030b047211 */ /* 0x000fe200078808ff */
[----:B------:R-:W-:-:S03]  /*e520*/  ULDC UR5, c[0x0][0x22c] ;  /* 0x00008b0000057ab9 */ /* 0x000fc60000000800 */
[-C--:B0-----:R-:W-:Y:S01]  /*e530*/  LEA.HI.X.SX32 R5, R11, R48.reuse, 0x1, P4 ;  /* 0x000000300b057211 */ /* 0x081fe200020f0eff */
[C---:B------:R-:W-:Y:S01]  /*e540*/  VIADD R11, R9.reuse, UR4 ;  /* 0x00000004090b7c36 */ /* 0x040fe20008000000 */
[-C--:B------:R-:W-:Y:S01]  /*e550*/  LEA R8, P4, R9, R3.reuse, 0x1 ;  /* 0x0000000309087211 */ /* 0x080fe200078808ff */
[----:B------:R-:W-:Y:S01]  /*e560*/  ULDC UR4, c[0x0][0x248] ;  /* 0x0000920000047ab9 */ /* 0x000fe20000000800 */
[----:B------:R-:W-:Y:S01]  /*e570*/  PRMT R7, R33, 0x7632, R7 ;  /* 0x0000763221077816 */ /* 0x000fe20000000007 */
[----:B------:R-:W-:Y:S01]  /*e580*/  @P6 STG.E.U16 desc[UR16][R4.64], R33 ;  /* 0x0000002104006986 */ /* 0x000fe2000c101510 */
[-C--:B------:R-:W-:Y:S02]  /*e590*/  LEA.HI.X.SX32 R9, R9, R48.reuse, 0x1, P4 ;  /* 0x0000003009097211 */ /* 0x080fe400020f0eff */
[CC--:B------:R-:W-:Y:S02]  /*e5a0*/  LEA R6, P6, R11.reuse, R3.reuse, 0x1 ;  /* 0x000000030b067211 */ /* 0x0c0fe400078c08ff */
[----:B------:R-:W-:Y:S01]  /*e5b0*/  ISETP.LT.AND P4, PT, R10, UR5, !P0 ;  /* 0x000000050a007c0c */ /* 0x000fe2000c781270 */
[----:B------:R0:W-:Y:S01]  /*e5c0*/  @P5 STG.E.U16 desc[UR16][R8.64], R7 ;  /* 0x0000000708005986 */ /* 0x0001e2000c101510 */
[C---:B------:R-:W-:Y:S01]  /*e5d0*/  VIADD R10, R0.reuse, 0x60 ;  /* 0x00000060000a7836 */ /* 0x040fe20000000000 */
[----:B------:R-:W-:Y:S01]  /*e5e0*/  ULDC UR5, c[0x0][0x22c] ;  /* 0x00008b0000057ab9 */ /* 0x000fe20000000800 */
[CC--:B0-----:R-:W-:Y:S01]  /*e5f0*/  LEA.HI.X.SX32 R7, R11.reuse, R48.reuse, 0x1, P6 ;  /* 0x000000300b077211 */ /* 0x0c1fe200030f0eff */
[----:B------:R-:W-:Y:S01]  /*e600*/  VIADD R11, R11, UR4 ;  /* 0x000000040b0b7c36 */ /* 0x000fe20008000000 */
[----:B------:R-:W-:Y:S01]  /*e610*/  ULDC UR4, c[0x0][0x248] ;  /* 0x0000920000047ab9 */ /* 0x000fe20000000800 */
[----:B------:R-:W-:Y:S01]  /*e620*/  VIADD R8, R0, 0x61 ;  /* 0x0000006100087836 */ /* 0x000fe20000000000 */
[----:B------:R-:W-:Y:S01]  /*e630*/  ISETP.LT.AND P6, PT, R10, UR5, !P0 ;  /* 0x000000050a007c0c */ /* 0x000fe2000c7c1270 */
[----:B------:R0:W-:Y:S01]  /*e640*/  @P3 STG.E.U16 desc[UR16][R6.64], R34 ;  /* 0x0000002206003986 */ /* 0x0001e2000c101510 */
[CC--:B------:R-:W-:Y:S01]  /*e650*/  LEA R4, P3, R11.reuse, R3.reuse, 0x1 ;  /* 0x000000030b047211 */ /* 0x0c0fe200078608ff */
[C---:B------:R-:W-:Y:S01]  /*e660*/  VIADD R12, R11.reuse, UR4 ;  /* 0x000000040b0c7c36 */ /* 0x040fe20008000000 */
[----:B------:R-:W-:Y:S01]  /*e670*/  ULDC UR5, c[0x0][0x22c] ;  /* 0x00008b0000057ab9 */ /* 0x000fe20000000800 */
[----:B------:R-:W-:Y:S01]  /*e680*/  PRMT R9, R34, 0x7632, R9 ;  /* 0x0000763222097816 */ /* 0x000fe20000000009 */
[----:B------:R-:W-:Y:S01]  /*e690*/  VIADD R10, R0, 0x62 ;  /* 0x00000062000a7836 */ /* 0x000fe20000000000 */
[----:B------:R-:W-:Y:S01]  /*e6a0*/  LEA.HI.X.SX32 R5, R11, R48, 0x1, P3 ;  /* 0x000000300b057211 */ /* 0x000fe200018f0eff */
[----:B------:R-:W-:Y:S01]  /*e6b0*/  ULDC UR4, c[0x0][0x22c] ;  /* 0x00008b0000047ab9 */ /* 0x000fe20000000800 */
[----:B------:R-:W-:Y:S01]  /*e6c0*/  ISETP.LT.AND P5, PT, R8, UR5, !P0 ;  /* 0x0000000508007c0c */ /* 0x000fe2000c7a1270 */
[----:B------:R-:W-:Y:S01]  /*e6d0*/  ULDC UR5, c[0x0][0x22c] ;  /* 0x00008b0000057ab9 */ /* 0x000fe20000000800 */
[----:B------:R-:W-:Y:S01]  /*e6e0*/  LEA R8, P3, R12, R3, 0x1 ;  /* 0x000000030c087211 */ /* 0x000fe200078608ff */
[----:B------:R1:W-:Y:S01]  /*e6f0*/  @P2 STG.E.U16 desc[UR16][R4.64], R9 ;  /* 0x0000000904002986 */ /* 0x0003e2000c101510 */
[----:B0-----:R-:W-:-:S02]  /*e700*/  VIADD R7, R0, 0x63 ;  /* 0x0000006300077836 */ /* 0x001fc40000000000 */
[----:B-1----:R-:W-:Y:S01]  /*e710*/  LEA.HI.X.SX32 R9, R12, R48, 0x1, P3 ;  /* 0x000000300c097211 */ /* 0x002fe200018f0eff */
[----:B------:R-:W-:Y:S01]  /*e720*/  VIADD R4, R0, 0x64 ;  /* 0x0000006400047836 */ /* 0x000fe20000000000 */
[----:B------:R-:W-:Y:S01]  /*e730*/  ISETP.LT.AND P3, PT, R10, UR4, !P0 ;  /* 0x000000040a007c0c */ /* 0x000fe2000c761270 */
[----:B------:R-:W-:Y:S01]  /*e740*/  ULDC UR4, c[0x0][0x248] ;  /* 0x0000920000047ab9 */ /* 0x000fe20000000800 */
[----:B------:R-:W-:Y:S01]  /*e750*/  PRMT R5, R35, 0x7632, R5 ;  /* 0x0000763223057816 */ /* 0x000fe20000000005 */
[----:B------:R-:W-:Y:S01]  /*e760*/  VIADD R12, R12, UR4 ;  /* 0x000000040c0c7c36 */ /* 0x000fe20008000000 */
[----:B------:R0:W-:Y:S01]  /*e770*/  @P1 STG.E.U16 desc[UR16][R8.64], R35 ;  /* 0x0000002308001986 */ /* 0x0001e2000c101510 */
[----:B------:R-:W-:Y:S01]  /*e780*/  ULDC UR4, c[0x0][0x22c] ;  /* 0x00008b0000047ab9 */ /* 0x000fe20000000800 */
[----:B------:R-:W-:Y:S01]  /*e790*/  VIADD R10, R0, 0x65 ;  /* 0x00000065000a7836 */ /* 0x000fe20000000000 */
[----:B------:R-:W-:Y:S01]  /*e7a0*/  ISETP.LT.AND P2, PT, R7, UR4, !P0 ;  /* 0x0000000407007c0c */ /* 0x000fe2000c741270 */
[----:B------:R-:W-:Y:S01]  /*e7b0*/  ULDC UR4, c[0x0][0x248] ;  /* 0x0000920000047ab9 */ /* 0x000fe20000000800 */
[----:B------:R-:W-:-:S04]  /*e7c0*/  LEA R6, P1, R12, R3, 0x1 ;  /* 0x000000030c067211 */ /* 0x000fc800078208ff */
        /* <DEDUP_REMOVED lines=12> */
[CC--:B------:R-:W-:Y:S02]  /*e890*/  LEA R8, P4, R9.reuse, R3.reuse, 0x1 ;  /* 0x0000000309087211 */ /* 0x0c0fe400078808ff */
[----:B------:R-:W-:Y:S01]  /*e8a0*/  PRMT R7, R36, 0x7632, R7 ;  /* 0x0000763224077816 */ /* 0x000fe20000000007 */
[----:B------:R-:W-:Y:S01]  /*e8b0*/  @P6 STG.E.U16 desc[UR16][R4.64], R36 ;  /* 0x0000002404006986 */ /* 0x000fe2000c101510 */
[----:B------:R-:W-:Y:S02]  /*e8c0*/  LEA.HI.X.SX32 R9, R9, R48, 0x1, P4 ;  /* 0x0000003009097211 */ /* 0x000fe400020f0eff */
[----:B------:R-:W-:-:S02]  /*e8d0*/  LEA R6, P6, R11, R3, 0x1 ;  /* 0x000000030b067211 */ /* 0x000fc400078c08ff */
        /* <DEDUP_REMOVED lines=11> */
[----:B------:R-:W-:Y:S01]  /*e990*/  VIADD R12, R11, UR4 ;  /* 0x000000040b0c7c36 */ /* 0x000fe20008000000 */
        /* <DEDUP_REMOVED lines=51> */
[----:B------:R-:W-:Y:S01]  /*ecd0*/  PRMT R9, R40, 0x7632, R9 ;  /* 0x0000763228097816 */ /* 0x000fe20000000009 */
[----:B------:R-:W-:Y:S01]  /*ece0*/  ULDC UR5, c[0x0][0x22c] ;  /* 0x00008b0000057ab9 */ /* 0x000fe20000000800 */
[-C--:B------:R-:W-:Y:S01]  /*ecf0*/  LEA.HI.X.SX32 R5, R11, R48.reuse, 0x1, P3 ;  /* 0x000000300b057211 */ /* 0x080fe200018f0eff */
[----:B------:R-:W-:Y:S01]  /*ed00*/  VIADD R10, R0, 0x6e ;  /* 0x0000006e000a7836 */ /* 0x000fe20000000000 */
[----:B------:R-:W-:Y:S01]  /*ed10*/  ISETP.LT.AND P3, PT, R8, UR5, !P0 ;  /* 0x0000000508007c0c */ /* 0x000fe2000c761270 */
[----:B------:R-:W-:Y:S01]  /*ed20*/  ULDC UR4, c[0x0][0x22c] ;  /* 0x00008b0000047ab9 */ /* 0x000fe20000000800 */
[-C--:B------:R-:W-:Y:S01]  /*ed30*/  LEA R8, P5, R12, R3.reuse, 0x1 ;  /* 0x000000030c087211 */ /* 0x080fe200078a08ff */
[----:B------:R1:W-:Y:S01]  /*ed40*/  @P2 STG.E.U16 desc[UR16][R4.64], R9 ;  /* 0x0000000904002986 */ /* 0x0003e2000c101510 */
[----:B------:R-:W-:Y:S01]  /*ed50*/  ISETP.LT.AND P2, PT, R10, UR4, !P0 ;  /* 0x000000040a007c0c */ /* 0x000fe2000c741270 */
[----:B------:R-:W-:Y:S01]  /*ed60*/  ULDC UR4, c[0x0][0x248] ;  /* 0x0000920000047ab9 */ /* 0x000fe20000000800 */
[C---:B0-----:R-:W-:Y:S01]  /*ed70*/  VIADD R7, R0.reuse, 0x6f ;  /* 0x0000006f00077836 */ /* 0x041fe20000000000 */
[----:B------:R-:W-:Y:S01]  /*ed80*/  ULDC UR5, c[0x0][0x22c] ;  /* 0x00008b0000057ab9 */ /* 0x000fe20000000800 */
        /* <DEDUP_REMOVED lines=24> */
[----:B------:R0:W-:Y:S01]  /*ef10*/  @P6 STG.E.U16 desc[UR16][R4.64], R42 ;  /* 0x0000002a04006986 */ /* 0x0001e2000c101510 */
[----:B------:R-:W-:Y:S02]  /*ef20*/  LEA.HI.X.SX32 R9, R9, R48, 0x1, P4 ;  /* 0x0000003009097211 */ /* 0x000fe400020f0eff */
[----:B------:R-:W-:-:S02]  /*ef30*/  LEA R6, P4, R11, R3, 0x1 ;  /* 0x000000030b067211 */ /* 0x000fc400078808ff */
[----:B------:R-:W-:Y:S01]  /*ef40*/  ISETP.LT.AND P6, PT, R10, UR5, !P0 ;  /* 0x000000050a007c0c */ /* 0x000fe2000c7c1270 */
[----:B------:R1:W-:Y:S01]  /*ef50*/  @P3 STG.E.U16 desc[UR16][R8.64], R7 ;  /* 0x0000000708003986 */ /* 0x0003e2000c101510 */
[C---:B------:R-:W-:Y:S01]  /*ef60*/  VIADD R10, R0.reuse, 0x72 ;  /* 0x00000072000a7836 */ /* 0x040fe20000000000 */
[----:B------:R-:W-:Y:S01]  /*ef70*/  ULDC UR5, c[0x0][0x22c] ;  /* 0x00008b0000057ab9 */ /* 0x000fe20000000800 */
[----:B0-----:R-:W-:-:S03]  /*ef80*/  VIADD R5, R0, 0x73 ;  /* 0x0000007300057836 */ /* 0x001fc60000000000 */
[----:B------:R-:W-:Y:S01]  /*ef90*/  ISETP.LT.AND P3, PT, R10, UR5, !P0 ;  /* 0x000000050a007c0c */ /* 0x000fe2000c761270 */
[----:B------:R-:W-:Y:S01]  /*efa0*/  ULDC UR5, c[0x0][0x22c] ;  /* 0x00008b0000057ab9 */ /* 0x000fe20000000800 */
[C---:B------:R-:W-:Y:S01]  /*efb0*/  VIADD R10, R0.reuse, 0x76 ;  /* 0x00000076000a7836 */ /* 0x040fe20000000000 */
[CC--:B-1----:R-:W-:Y:S01]  /*efc0*/  LEA.HI.X.SX32 R7, R11.reuse, R48.reuse, 0x1, P4 ;  /* 0x000000300b077211 */ /* 0x0c2fe200020f0eff */
[----:B------:R-:W-:Y:S01]  /*efd0*/  VIADD R11, R11, UR4 ;  /* 0x000000040b0b7c36 */ /* 0x000fe20008000000 */
[----:B------:R-:W-:Y:S01]  /*efe0*/  ULDC UR4, c[0x0][0x248] ;  /* 0x0000920000047ab9 */ /* 0x000fe20000000800 */
[----:B------:R-:W-:Y:S02]  /*eff0*/  VIADD R8, R0, 0x74 ;  /* 0x0000007400087836 */ /* 0x000fe40000000000 */
[----:B------:R0:W-:Y:S01]  /*f000*/  @P2 STG.E.U16 desc[UR16][R6.64], R43 ;  /* 0x0000002b06002986 */ /* 0x0001e2000c101510 */
[C---:B------:R-:W-:Y:S01]  /*f010*/  LEA R4, P4, R11.reuse, R3, 0x1 ;  /* 0x000000030b047211 */ /* 0x040fe200078808ff */
[----:B------:R-:W-:Y:S01]  /*f020*/  VIADD R9, R11, UR4 ;  /* 0x000000040b097c36 */ /* 0x000fe20008000000 */
[----:B------:R-:W-:Y:S01]  /*f030*/  ISETP.LT.AND P2, PT, R5, UR5, !P0 ;  /* 0x0000000505007c0c */ /* 0x000fe2000c741270 */
[----:B------:R-:W-:Y:S01]  /*f040*/  ULDC UR4, c[0x0][0x22c] ;  /* 0x00008b0000047ab9 */ /* 0x000fe20000000800 */
[----:B------:R-:W-:Y:S01]  /*f050*/  LEA.HI.X.SX32 R5, R11, R48, 0x1, P4 ;  /* 0x000000300b057211 */ /* 0x000fe200020f0eff */
[----:B------:R-:W-:Y:S01]  /*f060*/  ULDC UR5, c[0x0][0x22c] ;  /* 0x00008b0000057ab9 */ /* 0x000fe20000000800 */
[----:B0-----:R-:W-:-:S02]  /*f070*/  PRMT R7, R43, 0x7632, R7 ;  /* 0x000076322b077816 */ /* 0x001fc40000000007 */
[----:B------:R-:W-:-:S03]  /*f080*/  LEA R6, P4, R9, R3, 0x1 ;  /* 0x0000000309067211 */ /* 0x000fc600078808ff */
[----:B------:R0:W-:Y:S01]  /*f090*/  @P1 STG.E.U16 desc[UR16][R4.64], R7 ;  /* 0x0000000704001986 */ /* 0x0001e2000c101510 */
[----:B------:R-:W-:Y:S01]  /*f0a0*/  ISETP.LT.AND P1, PT, R8, UR4, !P0 ;  /* 0x0000000408007c0c */ /* 0x000fe2000c721270 */
[----:B------:R-:W-:Y:S01]  /*f0b0*/  ULDC UR4, c[0x0][0x248] ;  /* 0x0000920000047ab9 */ /* 0x000fe20000000800 */
[----:B------:R-:W-:Y:S01]  /*f0c0*/  VIADD R8, R0, 0x75 ;  /* 0x0000007500087836 */ /* 0x000fe20000000000 */
[C---:B0-----:R-:W-:Y:S01]  /*f0d0*/  LEA.HI.X.SX32 R7, R9.reuse, R48, 0x1, P4 ;  /* 0x0000003009077211 */ /* 0x041fe200020f0eff */
[----:B------:R-:W-:Y:S01]  /*f0e0*/  VIADD R9, R9, UR4 ;  /* 0x0000000409097c36 */ /* 0x000fe20008000000 */
[----:B------:R-:W-:Y:S02]  /*f0f0*/  ULDC UR4, c[0x0][0x248] ;  /* 0x0000920000047ab9 */ /* 0x000fe40000000800 */
[----:B------:R-:W-:Y:S01]  /*f100*/  ISETP.LT.AND P4, PT, R8, UR5, !P0 ;  /* 0x0000000508007c0c */ /* 0x000fe2000c781270 */
[----:B------:R-:W-:Y:S01]  /*f110*/  ULDC UR5, c[0x0][0x22c] ;  /* 0x00008b0000057ab9 */ /* 0x000fe20000000800 */
[----:B------:R0:W-:Y:S01]  /*f120*/  @P5 STG.E.U16 desc[UR16][R6.64], R44 ;  /* 0x0000002c06005986 */ /* 0x0001e2000c101510 */
[C---:B------:R-:W-:Y:S01]  /*f130*/  LEA R8, P5, R9.reuse, R3, 0x1 ;  /* 0x0000000309087211 */ /* 0x040fe200078a08ff */
[----:B------:R-:W-:Y:S01]  /*f140*/  VIADD R5, R9, UR4 ;  /* 0x0000000409057c36 */ /* 0x000fe20008000000 */
[----:B------:R-:W-:-:S02]  /*f150*/  ULDC UR4, c[0x0][0x248] ;  /* 0x0000920000047ab9 */ /* 0x000fc40000000800 */
[----:B------:R-:W-:Y:S01]  /*f160*/  LEA.HI.X.SX32 R9, R9, R48, 0x1, P5 ;  /* 0x0000003009097211 */ /* 0x000fe200028f0eff */
[C---:B------:R-:W-:Y:S01]  /*f170*/  VIADD R11, R5.reuse, UR4 ;  /* 0x00000004050b7c36 */ /* 0x040fe20008000000 */
[----:B------:R-:W-:Y:S01]  /*f180*/  LEA R4, P5, R5, R3, 0x1 ;  /* 0x0000000305047211 */ /* 0x000fe200078a08ff */
[----:B------:R-:W-:-:S03]  /*f190*/  ULDC UR4, c[0x0][0x248] ;  /* 0x0000920000047ab9 */ /* 0x000fc60000000800 */
[----:B------:R-:W-:Y:S02]  /*f1a0*/  LEA.HI.X.SX32 R5, R5, R48, 0x1, P5 ;  /* 0x0000003005057211 */ /* 0x000fe400028f0eff */
[----:B0-----:R-:W-:Y:S02]  /*f1b0*/  PRMT R7, R44, 0x7632, R7 ;  /* 0x000076322c077816 */ /* 0x001fe40000000007 */
[----:B------:R-:W-:-:S03]  /*f1c0*/  LEA R6, P5, R11, R3, 0x1 ;  /* 0x000000030b067211 */ /* 0x000fc600078a08ff */
[----:B------:R0:W-:Y:S01]  /*f1d0*/  @P6 STG.E.U16 desc[UR16][R8.64], R7 ;  /* 0x0000000708006986 */ /* 0x0001e2000c101510 */
[----:B------:R-:W-:Y:S01]  /*f1e0*/  ISETP.LT.AND P6, PT, R10, UR5, !P0 ;  /* 0x000000050a007c0c */ /* 0x000fe2000c7c1270 */
[----:B------:R-:W-:Y:S01]  /*f1f0*/  VIADD R10, R0, 0x77 ;  /* 0x00000077000a7836 */ /* 0x000fe20000000000 */
[----:B------:R-:W-:Y:S01]  /*f200*/  ULDC UR5, c[0x0][0x22c] ;  /* 0x00008b0000057ab9 */ /* 0x000fe20000000800 */
[----:B------:R1:W-:Y:S03]  /*f210*/  @P3 STG.E.U16 desc[UR16][R4.64], R45 ;  /* 0x0000002d04003986 */ /* 0x0003e6000c101510 */
[----:B------:R-:W-:Y:S01]  /*f220*/  ISETP.LT.AND P3, PT, R10, UR5, !P0 ;  /* 0x000000050a007c0c */ /* 0x000fe2000c761270 */
[----:B------:R-:W-:Y:S01]  /*f230*/  ULDC UR5, c[0x0][0x22c] ;  /* 0x00008b0000057ab9 */ /* 0x000fe20000000800 */
[CC--:B0-----:R-:W-:Y:S01]  /*f240*/  LEA.HI.X.SX32 R7, R11.reuse, R48.reuse, 0x1, P5 ;  /* 0x000000300b077211 */ /* 0x0c1fe200028f0eff */
[----:B------:R-:W-:Y:S01]  /*f250*/  VIADD R11, R11, UR4 ;  /* 0x000000040b0b7c36 */ /* 0x000fe20008000000 */
[----:B------:R-:W-:Y:S01]  /*f260*/  ULDC UR4, c[0x0][0x248] ;  /* 0x0000920000047ab9 */ /* 0x000fe20000000800 */
[C---:B------:R-:W-:Y:S01]  /*f270*/  VIADD R8, R0.reuse, 0x78 ;  /* 0x0000007800087836 */ /* 0x040fe20000000000 */
[----:B-1----:R-:W-:Y:S01]  /*f280*/  PRMT R5, R45, 0x7632, R5 ;  /* 0x000076322d057816 */ /* 0x002fe20000000005 */
[C---:B------:R-:W-:Y:S01]  /*f290*/  VIADD R10, R11.reuse, UR4 ;  /* 0x000000040b0a7c36 */ /* 0x040fe20008000000 */
[C---:B------:R-:W-:Y:S01]  /*f2a0*/  LEA R4, P5, R11.reuse, R3, 0x1 ;  /* 0x000000030b047211 */ /* 0x040fe200078a08ff */
[----:B------:R-:W-:Y:S01]  /*f2b0*/  ULDC UR4, c[0x0][0x22c] ;  /* 0x00008b0000047ab9 */ /* 0x000fe20000000800 */
[----:B------:R-:W-:Y:S01]  /*f2c0*/  VIADD R9, R0, 0x7a ;  /* 0x0000007a00097836 */ /* 0x000fe20000000000 */
[----:B------:R0:W-:Y:S01]  /*f2d0*/  @P2 STG.E.U16 desc[UR16][R6.64], R5 ;  /* 0x0000000506002986 */ /* 0x0001e2000c101510 */
[----:B------:R-:W-:Y:S01]  /*f2e0*/  ISETP.LT.AND P2, PT, R8, UR5, !P0 ;  /* 0x0000000508007c0c */ /* 0x000fe2000c741270 */
[----:B------:R-:W-:Y:S01]  /*f2f0*/  VIADD R8, R0, 0x79 ;  /* 0x0000007900087836 */ /* 0x000fe20000000000 */
[----:B------:R-:W-:Y:S01]  /*f300*/  ULDC UR5, c[0x0][0x22c] ;  /* 0x00008b0000057ab9 */ /* 0x000fe20000000800 */
[----:B0-----:R-:W-:-:S02]  /*f310*/  LEA.HI.X.SX32 R5, R11, R48, 0x1, P5 ;  /* 0x000000300b057211 */ /* 0x001fc400028f0eff */
[----:B------:R-:W-:Y:S02]  /*f320*/  LEA R6, P5, R10, R3, 0x1 ;  /* 0x000000030a067211 */ /* 0x000fe400078a08ff */
[----:B------:R-:W-:Y:S01]  /*f330*/  PRMT R11, R47, 0x7632, R11 ;  /* 0x000076322f0b7816 */ /* 0x000fe2000000000b */
[----:B------:R0:W-:Y:S01]  /*f340*/  @P1 STG.E.U16 desc[UR16][R4.64], R46 ;  /* 0x0000002e04001986 */ /* 0x0001e2000c101510 */
[----:B------:R-:W-:Y:S01]  /*f350*/  ISETP.LT.AND P1, PT, R8, UR4, !P0 ;  /* 0x0000000408007c0c */ /* 0x000fe2000c721270 */
[----:B------:R-:W-:Y:S01]  /*f360*/  ULDC UR4, c[0x0][0x248] ;  /* 0x0000920000047ab9 */ /* 0x000fe20000000800 */
[C---:B------:R-:W-:Y:S01]  /*f370*/  LEA.HI.X.SX32 R7, R10.reuse, R48, 0x1, P5 ;  /* 0x000000300a077211 */ /* 0x040fe200028f0eff */
[----:B------:R-:W-:Y:S01]  /*f380*/  VIADD R10, R10, UR4 ;  /* 0x000000040a0a7c36 */ /* 0x000fe20008000000 */
[----:B------:R-:W-:Y:S02]  /*f390*/  ULDC UR4, c[0x0][0x22c] ;  /* 0x00008b0000047ab9 */ /* 0x000fe40000000800 */
[----:B------:R-:W-:Y:S01]  /*f3a0*/  ISETP.LT.AND P5, PT, R9, UR4, !P0 ;  /* 0x0000000409007c0c */ /* 0x000fe2000c7a1270 */
[----:B------:R-:W-:Y:S01]  /*f3b0*/  ULDC UR4, c[0x0][0x248] ;  /* 0x0000920000047ab9 */ /* 0x000fe20000000800 */
[----:B0-----:R-:W-:-:S05]  /*f3c0*/  PRMT R5, R46, 0x7632, R5 ;  /* 0x000076322e057816 */ /* 0x001fca0000000005 */
[----:B------:R0:W-:Y:S01]  /*f3d0*/  @P4 STG.E.U16 desc[UR16][R6.64], R5 ;  /* 0x0000000506004986 */ /* 0x0001e2000c101510 */
[----:B------:R-:W-:-:S04]  /*f3e0*/  LEA R8, P4, R10, R3, 0x1 ;  /* 0x000000030a087211 */ /* 0x000fc800078808ff */
[CC--:B------:R-:W-:Y:S01]  /*f3f0*/  LEA.HI.X.SX32 R9, R10.reuse, R48.reuse, 0x1, P4 ;  /* 0x000000300a097211 */ /* 0x0c0fe200020f0eff */
[----:B------:R-:W-:Y:S01]  /*f400*/  VIADD R10, R10, UR4 ;  /* 0x000000040a0a7c36 */ /* 0x000fe20008000000 */
[----:B------:R-:W-:Y:S01]  /*f410*/  ULDC UR4, c[0x0][0x248] ;  /* 0x0000920000047ab9 */ /* 0x000fe20000000800 */
[----:B------:R-:W-:Y:S01]  /*f420*/  ISETP.LT.AND P4, PT, R2, UR5, !P0 ;  /* 0x0000000502007c0c */ /* 0x000fe2000c781270 */
[----:B------:R-:W-:Y:S01]  /*f430*/  VIADD R2, R0, 0x7c ;  /* 0x0000007c00027836 */ /* 0x000fe20000000000 */
[----:B------:R1:W-:Y:S01]  /*f440*/  @P6 STG.E.U16 desc[UR16][R8.64], R47 ;  /* 0x0000002f08006986 */ /* 0x0003e2000c101510 */
[CC--:B------:R-:W-:Y:S01]  /*f450*/  LEA R4, P6, R10.reuse, R3.reuse, 0x1 ;  /* 0x000000030a047211 */ /* 0x0c0fe200078c08ff */
[C---:B0-----:R-:W-:Y:S01]  /*f460*/  VIADD R7, R10.reuse, UR4 ;  /* 0x000000040a077c36 */ /* 0x041fe20008000000 */
[----:B------:R-:W-:Y:S01]  /*f470*/  ULDC UR5, c[0x0][0x248] ;  /* 0x0000920000057ab9 */ /* 0x000fe20000000800 */
[----:B------:R-:W-:Y:S01]  /*f480*/  ULDC UR4, c[0x0][0x22c] ;  /* 0x00008b0000047ab9 */ /* 0x000fe20000000800 */
[----:B------:R-:W-:Y:S01]  /*f490*/  LEA.HI.X.SX32 R5, R10, R48, 0x1, P6 ;  /* 0x000000300a057211 */ /* 0x000fe200030f0eff */
[C---:B------:R-:W-:Y:S01]  /*f4a0*/  VIADD R10, R7.reuse, UR5 ;  /* 0x00000005070a7c36 */ /* 0x040fe20008000000 */
[----:B------:R-:W-:Y:S01]  /*f4b0*/  LEA R6, P6, R7, R3, 0x1 ;  /* 0x0000000307067211 */ /* 0x000fe200078c08ff */
[----:B------:R-:W-:-:S02]  /*f4c0*/  ULDC UR5, c[0x0][0x248] ;  /* 0x0000920000057ab9 */ /* 0x000fc40000000800 */
[----:B------:R0:W-:Y:S01]  /*f4d0*/  @P3 STG.E.U16 desc[UR16][R4.64], R11 ;  /* 0x0000000b04003986 */ /* 0x0001e2000c101510 */
[----:B------:R-:W-:Y:S01]  /*f4e0*/  ISETP.LT.AND P3, PT, R2, UR4, !P0 ;  /* 0x0000000402007c0c */ /* 0x000fe2000c761270 */
[----:B------:R-:W-:Y:S01]  /*f4f0*/  VIADD R2, R0, 0x7d ;  /* 0x0000007d00027836 */ /* 0x000fe20000000000 */
[-C--:B------:R-:W-:Y:S01]  /*f500*/  LEA.HI.X.SX32 R7, R7, R48.reuse, 0x1, P6 ;  /* 0x0000003007077211 */ /* 0x080fe200030f0eff */
[----:B------:R-:W-:Y:S01]  /*f510*/  ULDC UR4, c[0x0][0x22c] ;  /* 0x00008b0000047ab9 */ /* 0x000fe20000000800 */
[----:B-1----:R-:W-:Y:S01]  /*f520*/  LEA R8, P6, R10, R3, 0x1 ;  /* 0x000000030a087211 */ /* 0x002fe200078c08ff */
[----:B------:R-:W-:Y:S02]  /*f530*/  VIADD R0, R0, 0x7f ;  /* 0x0000007f00007836 */ /* 0x000fe40000000000 */
[----:B---3--:R-:W-:Y:S01]  /*f540*/  @P2 STG.E.U16 desc[UR16][R6.64], R16 ;  /* 0x0000001006002986 */ /* 0x008fe2000c101510 */
[----:B------:R-:W-:Y:S01]  /*f550*/  ISETP.LT.AND P2, PT, R2, UR4, !P0 ;  /* 0x0000000402007c0c */ /* 0x000fe2000c741270 */
[----:B------:R-:W-:Y:S01]  /*f560*/  ULDC UR4, c[0x0][0x248] ;  /* 0x0000920000047ab9 */ /* 0x000fe20000000800 */
[C---:B------:R-:W-:Y:S01]  /*f570*/  LEA.HI.X.SX32 R9, R10.reuse, R48, 0x1, P6 ;  /* 0x000000300a097211 */ /* 0x040fe200030f0eff */
[----:B------:R-:W-:Y:S01]  /*f580*/  VIADD R10, R10, UR4 ;  /* 0x000000040a0a7c36 */ /* 0x000fe20008000000 */
[----:B------:R-:W-:Y:S01]  /*f590*/  ULDC UR4, c[0x0][0x248] ;  /* 0x0000920000047ab9 */ /* 0x000fe20000000800 */
[----:B0-----:R-:W-:-:S02]  /*f5a0*/  PRMT R5, R16, 0x7632, R5 ;  /* 0x0000763210057816 */ /* 0x001fc40000000005 */
[----:B------:R-:W-:Y:S01]  /*f5b0*/  VIADD R2, R10, UR4 ;  /* 0x000000040a027c36 */ /* 0x000fe20008000000 */
[----:B------:R-:W-:Y:S02]  /*f5c0*/  ULDC UR4, c[0x0][0x248] ;  /* 0x0000920000047ab9 */ /* 0x000fe40000000800 */
[----:B------:R0:W-:Y:S01]  /*f5d0*/  @P1 STG.E.U16 desc[UR16][R8.64], R5 ;  /* 0x0000000508001986 */ /* 0x0001e2000c101510 */
[----:B------:R-:W-:Y:S01]  /*f5e0*/  VIADD R11, R2, UR5 ;  /* 0x00000005020b7c36 */ /* 0x000fe20008000000 */
[----:B------:R-:W-:Y:S01]  /*f5f0*/  LEA R4, P1, R10, R3, 0x1 ;  /* 0x000000030a047211 */ /* 0x000fe200078208ff */
[----:B------:R-:W-:Y:S02]  /*f600*/  ULDC UR5, c[0x0][0x248] ;  /* 0x0000920000057ab9 */ /* 0x000fe40000000800 */
[----:B------:R-:W-:-:S04]  /*f610*/  VIADD R12, R11, UR6 ;  /* 0x000000060b0c7c36 */ /* 0x000fc80008000000 */
[----:B------:R-:W-:Y:S01]  /*f620*/  VIADD R13, R12, UR4 ;  /* 0x000000040c0d7c36 */ /* 0x000fe20008000000 */
[----:B------:R-:W-:Y:S01]  /*f630*/  ULDC UR4, c[0x0][0x22c] ;  /* 0x00008b0000047ab9 */ /* 0x000fe20000000800 */
[-C--:B0-----:R-:W-:Y:S02]  /*f640*/  LEA R8, P6, R11, R3.reuse, 0x1 ;  /* 0x000000030b087211 */ /* 0x081fe400078c08ff */
[----:B------:R-:W-:Y:S01]  /*f650*/  VIADD R14, R13, UR5 ;  /* 0x000000050d0e7c36 */ /* 0x000fe20008000000 */
[-C--:B------:R-:W-:Y:S02]  /*f660*/  LEA.HI.X.SX32 R5, R10, R48.reuse, 0x1, P1 ;  /* 0x000000300a057211 */ /* 0x080fe400008f0eff */
[-C--:B------:R-:W-:Y:S02]  /*f670*/  LEA R6, P1, R2, R3.reuse, 0x1 ;  /* 0x0000000302067211 */ /* 0x080fe400078208ff */
[----:B------:R-:W-:Y:S01]  /*f680*/  LEA.HI.X.SX32 R9, R11, R48, 0x1, P6 ;  /* 0x000000300b097211 */ /* 0x000fe200030f0eff */
[----:B------:R0:W-:Y:S01]  /*f690*/  @P5 STG.E.U16 desc[UR16][R4.64], R17 ;  /* 0x0000001104005986 */ /* 0x0001e2000c101510 */
[----:B------:R-:W-:-:S02]  /*f6a0*/  LEA R10, P6, R12, R3, 0x1 ;  /* 0x000000030c0a7211 */ /* 0x000fc400078c08ff */
[-C--:B------:R-:W-:Y:S02]  /*f6b0*/  LEA.HI.X.SX32 R7, R2, R48.reuse, 0x1, P1 ;  /* 0x0000003002077211 */ /* 0x080fe400008f0eff */
[CC--:B------:R-:W-:Y:S02]  /*f6c0*/  LEA R2, P1, R13.reuse, R3.reuse, 0x1 ;  /* 0x000000030d027211 */ /* 0x0c0fe400078208ff */
[-C--:B------:R-:W-:Y:S02]  /*f6d0*/  LEA.HI.X.SX32 R11, R12, R48.reuse, 0x1, P6 ;  /* 0x000000300c0b7211 */ /* 0x080fe400030f0eff */
[----:B------:R-:W-:Y:S02]  /*f6e0*/  LEA R12, P6, R14, R3, 0x1 ;  /* 0x000000030e0c7211 */ /* 0x000fe400078c08ff */
[----:B------:R-:W-:Y:S02]  /*f6f0*/  LEA.HI.X.SX32 R3, R13, R48, 0x1, P1 ;  /* 0x000000300d037211 */ /* 0x000fe400008f0eff */
[----:B------:R-:W-:-:S02]  /*f700*/  ISETP.LT.AND P1, PT, R15, UR7, !P0 ;  /* 0x000000070f007c0c */ /* 0x000fc4000c721270 */
[----:B------:R-:W-:Y:S02]  /*f710*/  ISETP.LT.AND P0, PT, R0, UR4, !P0 ;  /* 0x0000000400007c0c */ /* 0x000fe4000c701270 */
[----:B------:R-:W-:Y:S02]  /*f720*/  PRMT R0, R17, 0x7632, R0 ;  /* 0x0000763211007816 */ /* 0x000fe40000000000 */
[----:B0-----:R-:W-:Y:S02]  /*f730*/  PRMT R5, R18, 0x7632, R5 ;  /* 0x0000763212057816 */ /* 0x001fe40000000005 */
[----:B------:R-:W-:Y:S01]  /*f740*/  LEA.HI.X.SX32 R13, R14, R48, 0x1, P6 ;  /* 0x000000300e0d7211 */ /* 0x000fe200030f0eff */
[----:B------:R0:W-:Y:S04]  /*f750*/  @P4 STG.E.U16 desc[UR16][R6.64], R0 ;  /* 0x0000000006004986 */ /* 0x0001e8000c101510 */
[----:B------:R0:W-:Y:S04]  /*f760*/  @P3 STG.E.U16 desc[UR16][R8.64], R18 ;  /* 0x0000001208003986 */ /* 0x0001e8000c101510 */
[----:B------:R0:W-:Y:S04]  /*f770*/  @P2 STG.E.U16 desc[UR16][R10.64], R5 ;  /* 0x000000050a002986 */ /* 0x0001e8000c101510 */
[----:B------:R0:W-:Y:S01]  /*f780*/  @P1 STG.E.U16 desc[UR16][R2.64], R19 ;  /* 0x0000001302001986 */ /* 0x0001e2000c101510 */
[----:B------:R-:W-:Y:S05]  /*f790*/  @!P0 EXIT ;  /* 0x000000000000894d */ /* 0x000fea0003800000 */
[----:B0-----:R-:W-:-:S05]  /*f7a0*/  PRMT R6, R19, 0x7632, R6 ;  /* 0x0000763213067816 */ /* 0x001fca0000000006 */
[----:B------:R-:W-:Y:S01]  /*f7b0*/  STG.E.U16 desc[UR16][R12.64], R6 ;  /* 0x000000060c007986 */ /* 0x000fe2000c101510 */
[----:B------:R-:W-:Y:S05]  /*f7c0*/  EXIT ;  /* 0x000000000000794d */ /* 0x000fea0003800000 */
.L_x_2:
[----:B------:R-:W-:-:S00]  /*f7d0*/  BRA `(.L_x_2) ;  /* 0xfffffffc00fc7947 */ /* 0x000fc0000383ffff */
[----:B------:R-:W-:-:S00]  /*f7e0*/  NOP ;  /* 0x0000000000007918 */ /* 0x000fc00000000000 */
        /* <DEDUP_REMOVED lines=9> */
.L_x_3:


//--------------------- .nv.shared.matmul_kernel  --------------------------
	.section	.nv.shared.matmul_kernel,"aw",@nobits
	.sectionflags	@""
	.align	16
	.zero		1024


//--------------------- .nv.shared.reserved.0     --------------------------
	.section	.nv.shared.reserved.0,"aw",@nobits
	.weak		__nv_reservedSMEM_offset_0_alias
	.size		__nv_reservedSMEM_offset_0_alias, 0, 0
	.other		__nv_reservedSMEM_offset_0_alias,@"STO_CUDA_RESERVED_SHARED STV_DEFAULT"
__nv_reservedSMEM_offset_0_alias:
	.zero		0


//--------------------- .nv.constant0.matmul_kernel --------------------------
	.section	.nv.constant0.matmul_kernel,"a",@progbits
	.sectionflags	@""
	.align	4
.nv.constant0.matmul_kernel:
	.zero		608


//--------------------- SYMBOLS --------------------------

	.type		.nv.reservedSmem.offset0,@object
	.size		.nv.reservedSmem.offset0,0x4
